	.headerflags	@"EF_CUDA_TEXMODE_UNIFIED EF_CUDA_64BIT_ADDRESS EF_CUDA_SM86 EF_CUDA_VIRTUAL_SM(EF_CUDA_SM86)"
	.elftype	@"ET_EXEC"


//--------------------- .nv.info                  --------------------------
	.section	.nv.info,"",@"SHT_CUDA_INFO"
	.align	4


	//----- nvinfo : EIATTR_REGCOUNT
	.align		4
        /*0000*/ 	.byte	0x04, 0x2f
        /*0002*/ 	.short	(.L_1 - .L_0)
	.align		4
.L_0:
        /*0004*/ 	.word	index@(chunk_gated_delta_rule_fwd_kernel_h_blockdim64)
        /*0008*/ 	.word	0x000000ff


	//----- nvinfo : EIATTR_MAX_STACK_SIZE
	.align		4
.L_1:
        /*000c*/ 	.byte	0x04, 0x23
        /*000e*/ 	.short	(.L_3 - .L_2)
	.align		4
.L_2:
        /*0010*/ 	.word	index@(chunk_gated_delta_rule_fwd_kernel_h_blockdim64)
        /*0014*/ 	.word	0x00000000


	//----- nvinfo : EIATTR_MIN_STACK_SIZE
	.align		4
.L_3:
        /*0018*/ 	.byte	0x04, 0x12
        /*001a*/ 	.short	(.L_5 - .L_4)
	.align		4
.L_4:
        /*001c*/ 	.word	index@(chunk_gated_delta_rule_fwd_kernel_h_blockdim64)
        /*0020*/ 	.word	0x00000030


	//----- nvinfo : EIATTR_FRAME_SIZE
	.align		4
.L_5:
        /*0024*/ 	.byte	0x04, 0x11
        /*0026*/ 	.short	(.L_7 - .L_6)
	.align		4
.L_6:
        /*0028*/ 	.word	index@(chunk_gated_delta_rule_fwd_kernel_h_blockdim64)
        /*002c*/ 	.word	0x00000030
.L_7:


//--------------------- .nv.info.chunk_gated_delta_rule_fwd_kernel_h_blockdim64 --------------------------
	.section	.nv.info.chunk_gated_delta_rule_fwd_kernel_h_blockdim64,"",@"SHT_CUDA_INFO"
	.align	4


	//----- nvinfo : EIATTR_CUDA_API_VERSION
	.align		4
        /*0000*/ 	.byte	0x04, 0x37
        /*0002*/ 	.short	(.L_9 - .L_8)
.L_8:
        /*0004*/ 	.word	0x0000007b


	//----- nvinfo : EIATTR_SW2861232_WAR
	.align		4
.L_9:
        /*0008*/ 	.byte	0x01, 0x35
	.zero		2


	//----- nvinfo : EIATTR_PARAM_CBANK
	.align		4
        /*000c*/ 	.byte	0x04, 0x0a
        /*000e*/ 	.short	(.L_11 - .L_10)
	.align		4
.L_10:
        /*0010*/ 	.word	index@(.nv.constant0.chunk_gated_delta_rule_fwd_kernel_h_blockdim64)
        /*0014*/ 	.short	0x0160
        /*0016*/ 	.short	0x0044


	//----- nvinfo : EIATTR_CBANK_PARAM_SIZE
	.align		4
.L_11:
        /*0018*/ 	.byte	0x03, 0x19
        /*001a*/ 	.short	0x0044


	//----- nvinfo : EIATTR_KPARAM_INFO
	.align		4
        /*001c*/ 	.byte	0x04, 0x17
        /*001e*/ 	.short	(.L_13 - .L_12)
.L_12:
        /*0020*/ 	.word	0x00000000
        /*0024*/ 	.short	0x0008
        /*0026*/ 	.short	0x0040
        /*0028*/ 	.byte	0x00, 0xf0, 0x11, 0x00


	//----- nvinfo : EIATTR_KPARAM_INFO
	.align		4
.L_13:
        /*002c*/ 	.byte	0x04, 0x17
        /*002e*/ 	.short	(.L_15 - .L_14)
.L_14:
        /*0030*/ 	.word	0x00000000
        /*0034*/ 	.short	0x0007
        /*0036*/ 	.short	0x0038
        /*0038*/ 	.byte	0x00, 0xf0, 0x21, 0x00


	//----- nvinfo : EIATTR_KPARAM_INFO
	.align		4
.L_15:
        /*003c*/ 	.byte	0x04, 0x17
        /*003e*/ 	.short	(.L_17 - .L_16)
.L_16:
        /*0040*/ 	.word	0x00000000
        /*0044*/ 	.short	0x0006
        /*0046*/ 	.short	0x0030
        /*0048*/ 	.byte	0x00, 0xf0, 0x21, 0x00


	//----- nvinfo : EIATTR_KPARAM_INFO
	.align		4
.L_17:
        /*004c*/ 	.byte	0x04, 0x17
        /*004e*/ 	.short	(.L_19 - .L_18)
.L_18:
        /*0050*/ 	.word	0x00000000
        /*0054*/ 	.short	0x0005
        /*0056*/ 	.short	0x0028
        /*0058*/ 	.byte	0x00, 0xf0, 0x21, 0x00


	//----- nvinfo : EIATTR_KPARAM_INFO
	.align		4
.L_19:
        /*005c*/ 	.byte	0x04, 0x17
        /*005e*/ 	.short	(.L_21 - .L_20)
.L_20:
        /*0060*/ 	.word	0x00000000
        /*0064*/ 	.short	0x0004
        /*0066*/ 	.short	0x0020
        /*0068*/ 	.byte	0x00, 0xf0, 0x21, 0x00


	//----- nvinfo : EIATTR_KPARAM_INFO
	.align		4
.L_21:
        /*006c*/ 	.byte	0x04, 0x17
        /*006e*/ 	.short	(.L_23 - .L_22)
.L_22:
        /*0070*/ 	.word	0x00000000
        /*0074*/ 	.short	0x0003
        /*0076*/ 	.short	0x0018
        /*0078*/ 	.byte	0x00, 0xf0, 0x21, 0x00


	//----- nvinfo : EIATTR_KPARAM_INFO
	.align		4
.L_23:
        /*007c*/ 	.byte	0x04, 0x17
        /*007e*/ 	.short	(.L_25 - .L_24)
.L_24:
        /*0080*/ 	.word	0x00000000
        /*0084*/ 	.short	0x0002
        /*0086*/ 	.short	0x0010
        /*0088*/ 	.byte	0x00, 0xf0, 0x21, 0x00


	//----- nvinfo : EIATTR_KPARAM_INFO
	.align		4
.L_25:
        /*008c*/ 	.byte	0x04, 0x17
        /*008e*/ 	.short	(.L_27 - .L_26)
.L_26:
        /*0090*/ 	.word	0x00000000
        /*0094*/ 	.short	0x0001
        /*0096*/ 	.short	0x0008
        /*0098*/ 	.byte	0x00, 0xf0, 0x21, 0x00


	//----- nvinfo : EIATTR_KPARAM_INFO
	.align		4
.L_27:
        /*009c*/ 	.byte	0x04, 0x17
        /*009e*/ 	.short	(.L_29 - .L_28)
.L_28:
        /*00a0*/ 	.word	0x00000000
        /*00a4*/ 	.short	0x0000
        /*00a6*/ 	.short	0x0000
        /*00a8*/ 	.byte	0x00, 0xf0, 0x21, 0x00


	//----- nvinfo : EIATTR_MAXREG_COUNT
	.align		4
.L_29:
        /*00ac*/ 	.byte	0x03, 0x1b
        /*00ae*/ 	.short	0x00ff


	//----- nvinfo : EIATTR_EXIT_INSTR_OFFSETS
	.align		4
        /*00b0*/ 	.byte	0x04, 0x1c
        /*00b2*/ 	.short	(.L_31 - .L_30)


	//   ....[0]....
.L_30:
        /*00b4*/ 	.word	0x00007760


	//   ....[1]....
        /*00b8*/ 	.word	0x000077f0


	//----- nvinfo : EIATTR_MAX_THREADS
	.align		4
.L_31:
        /*00bc*/ 	.byte	0x04, 0x05
        /*00be*/ 	.short	(.L_33 - .L_32)
.L_32:
        /*00c0*/ 	.word	0x00000040
        /*00c4*/ 	.word	0x00000001
        /*00c8*/ 	.word	0x00000001
.L_33:


//--------------------- .nv.rel.action            --------------------------
	.section	.nv.rel.action,"",@"SHT_CUDA_RELOCINFO"
	.align	8
	.sectionentsize	8
        /*0000*/ 	.byte	0x73, 0x00, 0x00, 0x00, 0x00, 0x00, 0x00, 0x00, 0x00, 0x00, 0x00, 0x11, 0x25, 0x00, 0x05, 0x36


//--------------------- .nv.constant0.chunk_gated_delta_rule_fwd_kernel_h_blockdim64 --------------------------
	.section	.nv.constant0.chunk_gated_delta_rule_fwd_kernel_h_blockdim64,"a",@progbits
	.align	4
.nv.constant0.chunk_gated_delta_rule_fwd_kernel_h_blockdim64:
	.zero		420


//--------------------- .text.chunk_gated_delta_rule_fwd_kernel_h_blockdim64 --------------------------
	.section	.text.chunk_gated_delta_rule_fwd_kernel_h_blockdim64,"ax",@progbits
	.sectionflags	@"SHF_BARRIERS=1"
	.sectioninfo	@"SHI_REGISTERS=255"
	.align	128
        .global         chunk_gated_delta_rule_fwd_kernel_h_blockdim64
        .type           chunk_gated_delta_rule_fwd_kernel_h_blockdim64,@function
        .size           chunk_gated_delta_rule_fwd_kernel_h_blockdim64,(.L_x_4 - chunk_gated_delta_rule_fwd_kernel_h_blockdim64)
        .other          chunk_gated_delta_rule_fwd_kernel_h_blockdim64,@"STO_CUDA_ENTRY STV_DEFAULT"
chunk_gated_delta_rule_fwd_kernel_h_blockdim64:
.text.chunk_gated_delta_rule_fwd_kernel_h_blockdim64:
[----:B------:R-:W-:-:S02]  /*0000*/  IMAD.MOV.U32 R1, RZ, RZ, c[0x0][0x28] ;  /* 0x00000a00ff017624 */ /* 0x000fc400078e00ff */
[----:B------:R-:W1:Y:S01]  /*0010*/  S2R R11, SR_CTAID.Y ;  /* 0x00000000000b7919 */ /* 0x000e620000002600 */
[----:B------:R-:W-:Y:S01]  /*0020*/  IMAD.MOV.U32 R2, RZ, RZ, 0x4 ;  /* 0x00000004ff027424 */ /* 0x000fe200078e00ff */
[----:B------:R-:W-:Y:S01]  /*0030*/  ULDC.64 UR4, c[0x0][0x118] ;  /* 0x0000460000047ab9 */ /* 0x000fe20000000a00 */
[----:B------:R-:W-:Y:S02]  /*0040*/  IADD3 R1, R1, -0x30, RZ ;  /* 0xffffffd001017810 */ /* 0x000fe40007ffe0ff */
[----:B-1----:R-:W-:-:S04]  /*0050*/  SHF.R.S32.HI R0, RZ, 0x1f, R11 ;  /* 0x0000001fff007819 */ /* 0x002fc8000001140b */
[----:B------:R-:W-:-:S04]  /*0060*/  LEA.HI R6, R0, R11, RZ, 0x4 ;  /* 0x0000000b00067211 */ /* 0x000fc800078f20ff */
[----:B------:R-:W-:-:S05]  /*0070*/  SHF.R.S32.HI R7, RZ, 0x4, R6 ;  /* 0x00000004ff077819 */ /* 0x000fca0000011406 */
[----:B------:R-:W-:-:S05]  /*0080*/  IMAD.WIDE R2, R7, R2, c[0x0][0x190] ;  /* 0x0000640007027625 */ /* 0x000fca00078e0202 */
[----:B------:R1:W2:Y:S04]  /*0090*/  LDG.E R15, [R2.64] ;  /* 0x00000004020f7981 */ /* 0x0002a8000c1e1900 */
[----:B------:R1:W3:Y:S01]  /*00a0*/  LDG.E R0, [R2.64+0x4] ;  /* 0x0000040402007981 */ /* 0x0002e2000c1e1900 */
[----:B------:R-:W-:-:S03]  /*00b0*/  IMAD.MOV.U32 R246, RZ, RZ, 0x2 ;  /* 0x00000002fff67424 */ /* 0x000fc600078e00ff */
[----:B------:R-:W1:Y:S02]  /*00c0*/  S2R R76, SR_TID.X ;  /* 0x00000000004c7919 */ /* 0x000e640000002100 */
[--C-:B-1----:R-:W-:Y:S01]  /*00d0*/  SHF.R.U32.HI R4, RZ, 0x3, R76.reuse ;  /* 0x00000003ff047819 */ /* 0x102fe2000001164c */
[----:B------:R-:W-:Y:S01]  /*00e0*/  IMAD.SHL.U32 R45, R76, 0x8, RZ ;  /* 0x000000084c2d7824 */ /* 0x000fe200078e00ff */
[----:B------:R-:W-:Y:S02]  /*00f0*/  SHF.R.U32.HI R235, RZ, 0x2, R76 ;  /* 0x00000002ffeb7819 */ /* 0x000fe4000001164c */
[----:B------:R-:W-:Y:S02]  /*0100*/  SGXT.U32 R87, R4, 0x3 ;  /* 0x000000030457781a */ /* 0x000fe40000000000 */
[----:B------:R-:W-:Y:S02]  /*0110*/  SGXT.U32 R235, R235, 0x3 ;  /* 0x00000003ebeb781a */ /* 0x000fe40000000000 */
[C---:B------:R-:W-:Y:S01]  /*0120*/  LOP3.LUT R83, R87.reuse, 0x10, RZ, 0xfc, !PT ;  /* 0x0000001057537812 */ /* 0x040fe200078efcff */
[C---:B------:R-:W-:Y:S01]  /*0130*/  IMAD.SHL.U32 R2, R87.reuse, 0x8, RZ ;  /* 0x0000000857027824 */ /* 0x040fe200078e00ff */
[C---:B------:R-:W-:Y:S01]  /*0140*/  LOP3.LUT R85, R87.reuse, 0x8, RZ, 0xfc, !PT ;  /* 0x0000000857557812 */ /* 0x040fe200078efcff */
[C---:B------:R-:W-:Y:S01]  /*0150*/  IMAD.WIDE.U32 R4, R87.reuse, 0x800, RZ ;  /* 0x0000080057047825 */ /* 0x040fe200078e00ff */
[----:B------:R-:W-:-:S02]  /*0160*/  LOP3.LUT R81, R87, 0x18, RZ, 0xfc, !PT ;  /* 0x0000001857517812 */ /* 0x000fc400078efcff */
[----:B------:R-:W-:Y:S01]  /*0170*/  LOP3.LUT R79, R87, 0x20, RZ, 0xfc, !PT ;  /* 0x00000020574f7812 */ /* 0x000fe200078efcff */
[----:B------:R-:W-:Y:S01]  /*0180*/  IMAD.SHL.U32 R12, R83, 0x40, RZ ;  /* 0x00000040530c7824 */ /* 0x000fe200078e00ff */
[C---:B------:R-:W-:Y:S01]  /*0190*/  LOP3.LUT R77, R87.reuse, 0x28, RZ, 0xfc, !PT ;  /* 0x00000028574d7812 */ /* 0x040fe200078efcff */
[C---:B------:R-:W-:Y:S01]  /*01a0*/  IMAD.SHL.U32 R8, R87.reuse, 0x40, RZ ;  /* 0x0000004057087824 */ /* 0x040fe200078e00ff */
[----:B------:R-:W-:Y:S01]  /*01b0*/  LOP3.LUT R75, R87, 0x30, RZ, 0xfc, !PT ;  /* 0x00000030574b7812 */ /* 0x000fe200078efcff */
[----:B------:R-:W-:Y:S01]  /*01c0*/  IMAD.SHL.U32 R10, R85, 0x40, RZ ;  /* 0x00000040550a7824 */ /* 0x000fe200078e00ff */
[----:B------:R-:W-:Y:S01]  /*01d0*/  LOP3.LUT R68, R87, 0x38, RZ, 0xfc, !PT ;  /* 0x0000003857447812 */ /* 0x000fe200078efcff */
[----:B------:R-:W-:Y:S01]  /*01e0*/  IMAD.SHL.U32 R14, R81, 0x40, RZ ;  /* 0x00000040510e7824 */ /* 0x000fe200078e00ff */
[--C-:B------:R-:W-:Y:S01]  /*01f0*/  LOP3.LUT R9, R2, 0x38, R45.reuse, 0x78, !PT ;  /* 0x0000003802097812 */ /* 0x100fe200078e782d */
[----:B------:R-:W-:Y:S01]  /*0200*/  IMAD.SHL.U32 R16, R79, 0x40, RZ ;  /* 0x000000404f107824 */ /* 0x000fe200078e00ff */
[----:B------:R-:W-:Y:S01]  /*0210*/  LOP3.LUT R41, R4, 0x38, R45, 0xf8, !PT ;  /* 0x0000003804297812 */ /* 0x000fe200078ef82d */
[----:B------:R-:W-:Y:S01]  /*0220*/  IMAD.SHL.U32 R18, R77, 0x40, RZ ;  /* 0x000000404d127824 */ /* 0x000fe200078e00ff */
[-C--:B------:R-:W-:Y:S01]  /*0230*/  LOP3.LUT R46, R12, R9.reuse, RZ, 0xfc, !PT ;  /* 0x000000090c2e7212 */ /* 0x080fe200078efcff */
[----:B------:R-:W-:Y:S01]  /*0240*/  IMAD.SHL.U32 R20, R75, 0x40, RZ ;  /* 0x000000404b147824 */ /* 0x000fe200078e00ff */
[----:B------:R-:W-:Y:S01]  /*0250*/  SHF.L.U64.HI R73, R41, 0x1, R5 ;  /* 0x0000000129497819 */ /* 0x000fe20000010205 */
[----:B------:R-:W-:Y:S01]  /*0260*/  IMAD.SHL.U32 R22, R68, 0x40, RZ ;  /* 0x0000004044167824 */ /* 0x000fe200078e00ff */
[----:B------:R-:W-:Y:S01]  /*0270*/  LOP3.LUT R28, R9, R8, RZ, 0xfc, !PT ;  /* 0x00000008091c7212 */ /* 0x000fe200078efcff */
[----:B------:R-:W-:Y:S01]  /*0280*/  IMAD.WIDE.U32 R4, R83, 0x800, RZ ;  /* 0x0000080053047825 */ /* 0x000fe200078e00ff */
[----:B------:R-:W-:-:S02]  /*0290*/  LOP3.LUT R44, R10, R9, RZ, 0xfc, !PT ;  /* 0x000000090a2c7212 */ /* 0x000fc400078efcff */
[-C--:B------:R-:W-:Y:S01]  /*02a0*/  LOP3.LUT R251, R14, R9.reuse, RZ, 0xfc, !PT ;  /* 0x000000090efb7212 */ /* 0x080fe200078efcff */
[----:B------:R-:W-:Y:S01]  /*02b0*/  IMAD.WIDE.U32 R2, R85, 0x800, RZ ;  /* 0x0000080055027825 */ /* 0x000fe200078e00ff */
[-C--:B------:R-:W-:Y:S01]  /*02c0*/  LOP3.LUT R250, R16, R9.reuse, RZ, 0xfc, !PT ;  /* 0x0000000910fa7212 */ /* 0x080fe200078efcff */
[----:B------:R-:W1:Y:S01]  /*02d0*/  S2R R10, SR_CTAID.X ;  /* 0x00000000000a7919 */ /* 0x000e620000002500 */
[-C--:B------:R-:W-:Y:S01]  /*02e0*/  LOP3.LUT R249, R18, R9.reuse, RZ, 0xfc, !PT ;  /* 0x0000000912f97212 */ /* 0x080fe200078efcff */
[----:B------:R-:W-:Y:S01]  /*02f0*/  IMAD.SHL.U32 R41, R41, 0x2, RZ ;  /* 0x0000000229297824 */ /* 0x000fe200078e00ff */
[-C--:B------:R-:W-:Y:S01]  /*0300*/  LOP3.LUT R248, R20, R9.reuse, RZ, 0xfc, !PT ;  /* 0x0000000914f87212 */ /* 0x080fe200078efcff */
[----:B------:R-:W-:Y:S01]  /*0310*/  IMAD.SHL.U32 R74, R28, 0x2, RZ ;  /* 0x000000021c4a7824 */ /* 0x000fe200078e00ff */
[----:B------:R-:W-:Y:S01]  /*0320*/  LOP3.LUT R245, R22, R9, RZ, 0xfc, !PT ;  /* 0x0000000916f57212 */ /* 0x000fe200078efcff */
[----:B------:R-:W-:Y:S01]  /*0330*/  IMAD.WIDE.U32 R8, R77, 0x800, RZ ;  /* 0x000008004d087825 */ /* 0x000fe200078e00ff */
[----:B------:R-:W-:-:S02]  /*0340*/  LOP3.LUT R18, R6, 0xfffffff0, RZ, 0xc0, !PT ;  /* 0xfffffff006127812 */ /* 0x000fc400078ec0ff */
[--C-:B------:R-:W-:Y:S01]  /*0350*/  LOP3.LUT R67, R4, 0x38, R45.reuse, 0xf8, !PT ;  /* 0x0000003804437812 */ /* 0x100fe200078ef82d */
[----:B------:R-:W-:Y:S01]  /*0360*/  IMAD.SHL.U32 R72, R44, 0x2, RZ ;  /* 0x000000022c487824 */ /* 0x000fe200078e00ff */
[----:B------:R-:W-:Y:S01]  /*0370*/  LOP3.LUT R55, R8, 0x38, R45, 0xf8, !PT ;  /* 0x0000003808377812 */ /* 0x000fe200078ef82d */
[----:B------:R-:W-:Y:S01]  /*0380*/  IMAD.IADD R18, R11, 0x1, -R18 ;  /* 0x000000010b127824 */ /* 0x000fe200078e0a12 */
[----:B------:R-:W-:Y:S01]  /*0390*/  SHF.L.U64.HI R69, R67, 0x1, R5 ;  /* 0x0000000143457819 */ /* 0x000fe20000010205 */
[----:B------:R-:W-:Y:S01]  /*03a0*/  IMAD.WIDE.U32 R4, R79, 0x800, RZ ;  /* 0x000008004f047825 */ /* 0x000fe200078e00ff */
[----:B------:R-:W-:Y:S01]  /*03b0*/  LOP3.LUT R43, R2, 0x38, R45, 0xf8, !PT ;  /* 0x00000038022b7812 */ /* 0x000fe200078ef82d */
[----:B------:R-:W-:Y:S01]  /*03c0*/  STL [R1+0x8], R74 ;  /* 0x0000084a01007387 */ /* 0x000fe20000100800 */
[----:B------:R-:W-:Y:S01]  /*03d0*/  SHF.L.U64.HI R57, R55, 0x1, R9 ;  /* 0x0000000137397819 */ /* 0x000fe20000010209 */
[----:B------:R-:W-:Y:S01]  /*03e0*/  IMAD.SHL.U32 R67, R67, 0x2, RZ ;  /* 0x0000000243437824 */ /* 0x000fe200078e00ff */
[----:B------:R-:W-:Y:S01]  /*03f0*/  LOP3.LUT R59, R4, 0x38, R45, 0xf8, !PT ;  /* 0x00000038043b7812 */ /* 0x000fe200078ef82d */
[----:B------:R-:W-:Y:S01]  /*0400*/  IMAD.SHL.U32 R55, R55, 0x2, RZ ;  /* 0x0000000237377824 */ /* 0x000fe200078e00ff */
[----:B------:R-:W-:Y:S01]  /*0410*/  SHF.L.U64.HI R71, R43, 0x1, R3 ;  /* 0x000000012b477819 */ /* 0x000fe20000010203 */
[----:B------:R-:W-:Y:S01]  /*0420*/  IMAD.WIDE.U32 R2, R81, 0x800, RZ ;  /* 0x0000080051027825 */ /* 0x000fe200078e00ff */
[----:B------:R-:W-:Y:S01]  /*0430*/  SHF.L.U64.HI R61, R59, 0x1, R5 ;  /* 0x000000013b3d7819 */ /* 0x000fe20000010205 */
[----:B------:R-:W-:Y:S01]  /*0440*/  STL [R1+0x4], R72 ;  /* 0x0000044801007387 */ /* 0x000fe20000100800 */
[----:B------:R-:W-:Y:S01]  /*0450*/  LOP3.LUT R9, R76, 0x20, RZ, 0xc0, !PT ;  /* 0x000000204c097812 */ /* 0x000fe200078ec0ff */
[----:B------:R-:W-:Y:S01]  /*0460*/  IMAD.WIDE.U32 R4, R68, 0x800, RZ ;  /* 0x0000080044047825 */ /* 0x000fe200078e00ff */
[----:B------:R-:W-:-:S02]  /*0470*/  LOP3.LUT R63, R2, 0x38, R45, 0xf8, !PT ;  /* 0x00000038023f7812 */ /* 0x000fc400078ef82d */
[----:B------:R-:W-:Y:S01]  /*0480*/  SHF.R.U32.HI R237, RZ, 0x2, R9 ;  /* 0x00000002ffed7819 */ /* 0x000fe20000011609 */
[----:B------:R-:W-:Y:S01]  /*0490*/  IMAD.SHL.U32 R43, R43, 0x2, RZ ;  /* 0x000000022b2b7824 */ /* 0x000fe200078e00ff */
[----:B------:R-:W-:Y:S01]  /*04a0*/  LOP3.LUT R47, R4, 0x38, R45, 0xf8, !PT ;  /* 0x00000038042f7812 */ /* 0x000fe200078ef82d */
[----:B------:R-:W-:Y:S01]  /*04b0*/  IMAD.SHL.U32 R59, R59, 0x2, RZ ;  /* 0x000000023b3b7824 */ /* 0x000fe200078e00ff */
[----:B------:R-:W-:Y:S01]  /*04c0*/  SHF.L.U64.HI R65, R63, 0x1, R3 ;  /* 0x000000013f417819 */ /* 0x000fe20000010203 */
[----:B------:R-:W-:Y:S01]  /*04d0*/  IMAD.WIDE.U32 R2, R75, 0x800, RZ ;  /* 0x000008004b027825 */ /* 0x000fe200078e00ff */
[----:B------:R-:W-:Y:S02]  /*04e0*/  SHF.L.U64.HI R49, R47, 0x1, R5 ;  /* 0x000000012f317819 */ /* 0x000fe40000010205 */
[----:B------:R-:W-:Y:S01]  /*04f0*/  LOP3.LUT R19, R235, R237, RZ, 0xfc, !PT ;  /* 0x000000edeb137212 */ /* 0x000fe200078efcff */
[----:B------:R-:W-:Y:S01]  /*0500*/  IMAD.SHL.U32 R47, R47, 0x2, RZ ;  /* 0x000000022f2f7824 */ /* 0x000fe200078e00ff */
[----:B------:R-:W-:Y:S01]  /*0510*/  LOP3.LUT R51, R2, 0x38, R45, 0xf8, !PT ;  /* 0x0000003802337812 */ /* 0x000fe200078ef82d */
[----:B------:R-:W-:Y:S01]  /*0520*/  IMAD.SHL.U32 R63, R63, 0x2, RZ ;  /* 0x000000023f3f7824 */ /* 0x000fe200078e00ff */
[----:B------:R-:W-:Y:S01]  /*0530*/  LOP3.LUT R90, R235, 0x10, R237, 0xfe, !PT ;  /* 0x00000010eb5a7812 */ /* 0x000fe200078efeed */
[----:B-1----:R-:W-:Y:S01]  /*0540*/  IMAD.SHL.U32 R17, R10, 0x20, RZ ;  /* 0x000000200a117824 */ /* 0x002fe200078e00ff */
[C---:B------:R-:W-:Y:S01]  /*0550*/  SHF.L.U64.HI R53, R51.reuse, 0x1, R3 ;  /* 0x0000000133357819 */ /* 0x040fe20000010203 */
[----:B------:R-:W-:Y:S01]  /*0560*/  IMAD.SHL.U32 R51, R51, 0x2, RZ ;  /* 0x0000000233337824 */ /* 0x000fe200078e00ff */
[----:B------:R-:W-:Y:S01]  /*0570*/  LOP3.LUT R88, R237, 0x20, R235, 0xfe, !PT ;  /* 0x00000020ed587812 */ /* 0x000fe200078efeeb */
[----:B------:R-:W-:Y:S01]  /*0580*/  IMAD.SHL.U32 R70, R46, 0x2, RZ ;  /* 0x000000022e467824 */ /* 0x000fe200078e00ff */
[----:B------:R-:W-:Y:S01]  /*0590*/  SHF.R.S32.HI R21, RZ, 0x1f, R17 ;  /* 0x0000001fff157819 */ /* 0x000fe20000011411 */
[----:B------:R-:W-:Y:S01]  /*05a0*/  IMAD.SHL.U32 R251, R251, 0x2, RZ ;  /* 0x00000002fbfb7824 */ /* 0x000fe200078e00ff */
[----:B------:R-:W-:Y:S01]  /*05b0*/  LOP3.LUT R20, R17, 0x18, R45, 0xf8, !PT ;  /* 0x0000001811147812 */ /* 0x000fe200078ef82d */
[----:B------:R-:W-:Y:S01]  /*05c0*/  IMAD.SHL.U32 R250, R250, 0x2, RZ ;  /* 0x00000002fafa7824 */ /* 0x000fe200078e00ff */
[----:B------:R-:W-:Y:S01]  /*05d0*/  LOP3.LUT R84, R235, 0x30, R237, 0xfe, !PT ;  /* 0x00000030eb547812 */ /* 0x000fe200078efeed */
[----:B------:R-:W-:Y:S01]  /*05e0*/  IMAD.SHL.U32 R249, R249, 0x2, RZ ;  /* 0x00000002f9f97824 */ /* 0x000fe200078e00ff */
[----:B------:R-:W-:Y:S01]  /*05f0*/  LOP3.LUT R89, R87, 0x40, RZ, 0xfc, !PT ;  /* 0x0000004057597812 */ /* 0x000fe200078efcff */
[----:B------:R-:W-:Y:S01]  /*0600*/  IMAD.WIDE.U32 R10, R19, 0x800, R20 ;  /* 0x00000800130a7825 */ /* 0x000fe200078e0014 */
[----:B------:R-:W-:Y:S01]  /*0610*/  LOP3.LUT R95, R235, 0x40, R237, 0xfe, !PT ;  /* 0x00000040eb5f7812 */ /* 0x000fe200078efeed */
[----:B------:R-:W-:Y:S01]  /*0620*/  STL [R1], R70 ;  /* 0x0000004601007387 */ /* 0x000fe20000100800 */
[----:B------:R-:W-:Y:S01]  /*0630*/  LOP3.LUT R93, R90, 0x40, RZ, 0xfc, !PT ;  /* 0x000000405a5d7812 */ /* 0x000fe200078efcff */
[----:B------:R-:W-:Y:S01]  /*0640*/  IMAD.SHL.U32 R248, R248, 0x2, RZ ;  /* 0x00000002f8f87824 */ /* 0x000fe200078e00ff */
[----:B------:R-:W-:Y:S01]  /*0650*/  LOP3.LUT R91, R88, 0x40, RZ, 0xfc, !PT ;  /* 0x00000040585b7812 */ /* 0x000fe200078efcff */
[----:B------:R-:W-:-:S02]  /*0660*/  IMAD.SHL.U32 R245, R245, 0x2, RZ ;  /* 0x00000002f5f57824 */ /* 0x000fc400078e00ff */
[----:B--2---:R-:W-:Y:S02]  /*0670*/  IMAD R29, R15, 0x10, R18 ;  /* 0x000000100f1d7824 */ /* 0x004fe400078e0212 */
[----:B---3--:R-:W-:Y:S02]  /*0680*/  IMAD.IADD R0, R0, 0x1, -R15 ;  /* 0x0000000100007824 */ /* 0x008fe400078e0a0f */
[----:B------:R-:W-:-:S03]  /*0690*/  IMAD.SHL.U32 R29, R29, 0x80, RZ ;  /* 0x000000801d1d7824 */ /* 0x000fc600078e00ff */
[----:B------:R-:W-:Y:S01]  /*06a0*/  IADD3 R12, R0, 0x3f, RZ ;  /* 0x0000003f000c7810 */ /* 0x000fe20007ffe0ff */
[----:B------:R-:W-:Y:S01]  /*06b0*/  IMAD.WIDE R22, R29, R246, c[0x0][0x170] ;  /* 0x00005c001d167625 */ /* 0x000fe200078e02f6 */
[----:B------:R-:W-:Y:S02]  /*06c0*/  ISETP.GE.AND P0, PT, R87, R0, PT ;  /* 0x000000005700720c */ /* 0x000fe40003f06270 */
[----:B------:R-:W-:Y:S01]  /*06d0*/  ISETP.GT.AND P1, PT, R12, 0x3f, PT ;  /* 0x0000003f0c00780c */ /* 0x000fe20003f24270 */
[----:B------:R-:W-:Y:S01]  /*06e0*/  IMAD.WIDE R26, R29, R246, c[0x0][0x160] ;  /* 0x000058001d1a7625 */ /* 0x000fe200078e02f6 */
[----:B------:R-:W-:Y:S02]  /*06f0*/  ISETP.GE.AND P2, PT, R79, R0, PT ;  /* 0x000000004f00720c */ /* 0x000fe40003f46270 */
[----:B------:R-:W-:Y:S01]  /*0700*/  SEL R8, RZ, 0x10, !P1 ;  /* 0x00000010ff087807 */ /* 0x000fe20004800000 */
[----:B------:R-:W-:Y:S01]  /*0710*/  IMAD.WIDE R24, R29, R246, c[0x0][0x168] ;  /* 0x00005a001d187625 */ /* 0x000fe200078e02f6 */
[----:B------:R-:W-:-:S02]  /*0720*/  ISETP.GE.AND P1, PT, R85, R0, PT ;  /* 0x000000005500720c */ /* 0x000fc40003f26270 */
[C---:B------:R-:W-:Y:S01]  /*0730*/  SEL R48, R8.reuse, RZ, !P0 ;  /* 0x000000ff08307207 */ /* 0x040fe20004000000 */
[----:B------:R-:W-:Y:S01]  /*0740*/  IMAD.SHL.U32 R87, R89, 0x1000, RZ ;  /* 0x0000100059577824 */ /* 0x000fe200078e00ff */
[-C--:B------:R-:W-:Y:S02]  /*0750*/  ISETP.GE.AND P0, PT, R83, R0.reuse, PT ;  /* 0x000000005300720c */ /* 0x080fe40003f06270 */
[C---:B------:R-:W-:Y:S02]  /*0760*/  SEL R50, R8.reuse, RZ, !P1 ;  /* 0x000000ff08327207 */ /* 0x040fe40004800000 */
[----:B------:R-:W-:Y:S02]  /*0770*/  SEL R52, R8, RZ, !P0 ;  /* 0x000000ff08347207 */ /* 0x000fe40004000000 */
[-C--:B------:R-:W-:Y:S02]  /*0780*/  ISETP.GE.AND P0, PT, R81, R0.reuse, PT ;  /* 0x000000005100720c */ /* 0x080fe40003f06270 */
[----:B------:R-:W-:-:S02]  /*0790*/  ISETP.GE.AND P1, PT, R77, R0, PT ;  /* 0x000000004d00720c */ /* 0x000fc40003f26270 */
[C---:B------:R-:W-:Y:S02]  /*07a0*/  SEL R54, R8.reuse, RZ, !P0 ;  /* 0x000000ff08367207 */ /* 0x040fe40004000000 */
[----:B------:R-:W-:Y:S02]  /*07b0*/  ISETP.GE.AND P0, PT, R75, R0, PT ;  /* 0x000000004b00720c */ /* 0x000fe40003f06270 */
[C---:B------:R-:W-:Y:S02]  /*07c0*/  SEL R58, R8.reuse, RZ, !P1 ;  /* 0x000000ff083a7207 */ /* 0x040fe40004800000 */
[----:B------:R-:W-:Y:S02]  /*07d0*/  SEL R60, R8, RZ, !P0 ;  /* 0x000000ff083c7207 */ /* 0x000fe40004000000 */
[C---:B------:R-:W-:Y:S02]  /*07e0*/  IADD3 R4, P0, R22.reuse, R43, RZ ;  /* 0x0000002b16047210 */ /* 0x040fe40007f1e0ff */
[----:B------:R-:W-:-:S02]  /*07f0*/  IADD3 R2, P1, R22, R41, RZ ;  /* 0x0000002916027210 */ /* 0x000fc40007f3e0ff */
[----:B------:R-:W-:Y:S01]  /*0800*/  SEL R56, R8, RZ, !P2 ;  /* 0x000000ff08387207 */ /* 0x000fe20005000000 */
[C---:B------:R-:W-:Y:S01]  /*0810*/  IMAD.X R5, R23.reuse, 0x1, R71, P0 ;  /* 0x0000000117057824 */ /* 0x040fe200000e0647 */
[----:B------:R-:W-:Y:S01]  /*0820*/  IADD3 R30, P0, R22, R59, RZ ;  /* 0x0000003b161e7210 */ /* 0x000fe20007f1e0ff */
[C---:B------:R-:W-:Y:S01]  /*0830*/  IMAD.X R3, R23.reuse, 0x1, R73, P1 ;  /* 0x0000000117037824 */ /* 0x040fe200008e0649 */
[----:B------:R-:W-:Y:S02]  /*0840*/  ISETP.GE.AND P2, PT, R68, R0, PT ;  /* 0x000000004400720c */ /* 0x000fe40003f46270 */
[C---:B------:R-:W-:Y:S01]  /*0850*/  IADD3 R16, P1, R22.reuse, R63, RZ ;  /* 0x0000003f16107210 */ /* 0x040fe20007f3e0ff */
[C---:B------:R-:W-:Y:S01]  /*0860*/  IMAD.X R31, R23.reuse, 0x1, R61, P0 ;  /* 0x00000001171f7824 */ /* 0x040fe200000e063d */
[----:B------:R-:W-:Y:S02]  /*0870*/  IADD3 R36, P0, R22, R47, RZ ;  /* 0x0000002f16247210 */ /* 0x000fe40007f1e0ff */
[----:B------:R-:W-:Y:S01]  /*0880*/  SEL R8, R8, RZ, !P2 ;  /* 0x000000ff08087207 */ /* 0x000fe20005000000 */
[C---:B------:R-:W-:Y:S01]  /*0890*/  IMAD.X R17, R23.reuse, 0x1, R65, P1 ;  /* 0x0000000117117824 */ /* 0x040fe200008e0641 */
[----:B------:R-:W-:Y:S01]  /*08a0*/  IADD3 R14, P2, R22, R67, RZ ;  /* 0x00000043160e7210 */ /* 0x000fe20007f5e0ff */
[----:B------:R-:W-:Y:S01]  /*08b0*/  IMAD.X R37, R23, 0x1, R49, P0 ;  /* 0x0000000117257824 */ /* 0x000fe200000e0631 */
[----:B------:R-:W-:-:S02]  /*08c0*/  IADD3 R42, P0, R26, R43, RZ ;  /* 0x0000002b1a2a7210 */ /* 0x000fc40007f1e0ff */
[----:B------:R-:W-:Y:S01]  /*08d0*/  IADD3 R34, P1, R22, R51, RZ ;  /* 0x0000003316227210 */ /* 0x000fe20007f3e0ff */
[----:B------:R-:W-:Y:S01]  /*08e0*/  IMAD.X R15, R23, 0x1, R69, P2 ;  /* 0x00000001170f7824 */ /* 0x000fe200010e0645 */
[----:B------:R-:W-:Y:S01]  /*08f0*/  ISETP.NE.U32.AND P5, PT, R48, RZ, PT ;  /* 0x000000ff3000720c */ /* 0x000fe20003fa5070 */
[----:B------:R-:W-:Y:S01]  /*0900*/  IMAD.X R43, R27, 0x1, R71, P0 ;  /* 0x000000011b2b7824 */ /* 0x000fe200000e0647 */
[----:B------:R-:W-:Y:S01]  /*0910*/  IADD3 R32, P2, R22, R55, RZ ;  /* 0x0000003716207210 */ /* 0x000fe20007f5e0ff */
[C---:B------:R-:W-:Y:S01]  /*0920*/  IMAD.X R35, R23.reuse, 0x1, R53, P1 ;  /* 0x0000000117237824 */ /* 0x040fe200008e0635 */
[----:B------:R-:W-:Y:S02]  /*0930*/  ISETP.NE.U32.AND P0, PT, R50, RZ, PT ;  /* 0x000000ff3200720c */ /* 0x000fe40003f05070 */
[----:B------:R-:W-:Y:S01]  /*0940*/  IADD3 R40, P1, R26, R41, RZ ;  /* 0x000000291a287210 */ /* 0x000fe20007f3e0ff */
[----:B------:R-:W-:Y:S01]  /*0950*/  IMAD.X R33, R23, 0x1, R57, P2 ;  /* 0x0000000117217824 */ /* 0x000fe200010e0639 */
[----:B------:R-:W-:-:S02]  /*0960*/  LEA R38, P2, R10, R24, 0x1 ;  /* 0x000000180a267211 */ /* 0x000fc400078408ff */
[----:B------:R-:W-:Y:S01]  /*0970*/  ISETP.NE.U32.AND P4, PT, R56, RZ, PT ;  /* 0x000000ff3800720c */ /* 0x000fe20003f85070 */
[----:B------:R-:W-:Y:S01]  /*0980*/  IMAD.X R41, R27, 0x1, R73, P1 ;  /* 0x000000011b297824 */ /* 0x000fe200008e0649 */
[----:B------:R-:W-:Y:S01]  /*0990*/  LEA.HI.X R39, R10, R25, R11, 0x1, P2 ;  /* 0x000000190a277211 */ /* 0x000fe200010f0c0b */
[----:B------:R1:W-:Y:S01]  /*09a0*/  LDGSTS.E.BYPASS.128 [R74], [R2.64], P5 ;  /* 0x00000000024a7fae */ /* 0x0003e2000a901c44 */
[----:B------:R-:W-:Y:S02]  /*09b0*/  ISETP.NE.U32.AND P1, PT, R52, RZ, PT ;  /* 0x000000ff3400720c */ /* 0x000fe40003f25070 */
[----:B------:R-:W-:Y:S01]  /*09c0*/  ISETP.NE.U32.AND P2, PT, R54, RZ, PT ;  /* 0x000000ff3600720c */ /* 0x000fe20003f45070 */
[----:B------:R2:W-:Y:S01]  /*09d0*/  LDGSTS.E.BYPASS.128 [R72], [R4.64], P0 ;  /* 0x0000000004487fae */ /* 0x0005e20008101c44 */
[----:B------:R-:W-:Y:S02]  /*09e0*/  ISETP.NE.U32.AND P3, PT, R58, RZ, PT ;  /* 0x000000ff3a00720c */ /* 0x000fe40003f65070 */
[----:B------:R-:W-:-:S02]  /*09f0*/  ISETP.NE.U32.AND P5, PT, R60, RZ, PT ;  /* 0x000000ff3c00720c */ /* 0x000fc40003fa5070 */
[----:B------:R-:W-:Y:S02]  /*0a00*/  ISETP.NE.U32.AND P6, PT, R8, RZ, PT ;  /* 0x000000ff0800720c */ /* 0x000fe40003fc5070 */
[----:B------:R-:W-:Y:S02]  /*0a10*/  P2R R6, PR, RZ, 0x1 ;  /* 0x00000001ff067803 */ /* 0x000fe40000000000 */
[----:B------:R-:W-:Y:S01]  /*0a20*/  ISETP.NE.U32.AND P0, PT, R48, RZ, PT ;  /* 0x000000ff3000720c */ /* 0x000fe20003f05070 */
[----:B------:R3:W-:Y:S04]  /*0a30*/  LDGSTS.E.BYPASS.128 [R70], [R14.64], P1 ;  /* 0x000000000e467fae */ /* 0x0007e80008901c44 */
[----:B------:R1:W-:Y:S04]  /*0a40*/  LDGSTS.E.BYPASS.128 [R251], [R16.64], P2 ;  /* 0x0000000010fb7fae */ /* 0x0003e80009101c44 */
[----:B------:R1:W-:Y:S04]  /*0a50*/  LDGSTS.E.BYPASS.128 [R250], [R30.64], P4 ;  /* 0x000000001efa7fae */ /* 0x0003e8000a101c44 */
[----:B------:R1:W-:Y:S04]  /*0a60*/  LDGSTS.E.BYPASS.128 [R249], [R32.64], P3 ;  /* 0x0000000020f97fae */ /* 0x0003e80009901c44 */
[----:B------:R1:W-:Y:S04]  /*0a70*/  LDGSTS.E.BYPASS.128 [R248], [R34.64], P5 ;  /* 0x0000000022f87fae */ /* 0x0003e8000a901c44 */
[----:B------:R1:W-:Y:S04]  /*0a80*/  LDGSTS.E.BYPASS.128 [R245], [R36.64], P6 ;  /* 0x0000000024f57fae */ /* 0x0003e8000b101c44 */
[----:B------:R-:W0:Y:S04]  /*0a90*/  LDGDEPBAR ;  /* 0x00000000000079af */ /* 0x000e280000000000 */
[----:B------:R1:W-:Y:S01]  /*0aa0*/  LDGSTS.E.BYPASS.128 [R74+0x4000], [R2.64+0x80], P0 ;  /* 0x04000080024a7fae */ /* 0x0003e20008101c44 */
[----:B------:R-:W-:-:S02]  /*0ab0*/  ISETP.NE.AND P0, PT, R6, RZ, PT ;  /* 0x000000ff0600720c */ /* 0x000fc40003f05270 */
[C---:B------:R-:W-:Y:S02]  /*0ac0*/  LOP3.LUT R6, R45.reuse, 0x18, RZ, 0xc0, !PT ;  /* 0x000000182d067812 */ /* 0x040fe400078ec0ff */
[----:B------:R-:W-:-:S05]  /*0ad0*/  LOP3.LUT R45, R45, 0x38, RZ, 0xc0, !PT ;  /* 0x000000382d2d7812 */ /* 0x000fca00078ec0ff */
[----:B------:R-:W-:-:S04]  /*0ae0*/  IMAD.WIDE.U32 R44, R45, 0x2, RZ ;  /* 0x000000022d2c7825 */ /* 0x000fc800078e00ff */
[----:B------:R2:W-:Y:S01]  /*0af0*/  LDGSTS.E.BYPASS.128 [R72+0x4000], [R4.64+0x80], P0 ;  /* 0x0400008004487fae */ /* 0x0005e20008101c44 */
[----:B------:R-:W-:Y:S02]  /*0b00*/  ISETP.GE.U32.AND P0, PT, R20, 0x80, PT ;  /* 0x000000801400780c */ /* 0x000fe40003f06070 */
[----:B------:R-:W-:Y:S01]  /*0b10*/  LOP3.LUT R87, R87, R44, RZ, 0xfc, !PT ;  /* 0x0000002c57577212 */ /* 0x000fe200078efcff */
[----:B------:R3:W-:Y:S01]  /*0b20*/  LDGSTS.E.BYPASS.128 [R70+0x4000], [R14.64+0x80], P1 ;  /* 0x040000800e467fae */ /* 0x0007e20008901c44 */
[----:B------:R-:W-:-:S03]  /*0b30*/  ISETP.GE.U32.AND.EX P0, PT, R21, RZ, PT, P0 ;  /* 0x000000ff1500720c */ /* 0x000fc60003f06100 */
[----:B------:R1:W-:Y:S01]  /*0b40*/  LDGSTS.E.BYPASS.128 [R251+0x4000], [R16.64+0x80], P2 ;  /* 0x0400008010fb7fae */ /* 0x0003e20009101c44 */
[----:B------:R-:W-:-:S03]  /*0b50*/  ISETP.LT.AND P2, PT, R88, R0, !P0 ;  /* 0x000000005800720c */ /* 0x000fc60004741270 */
[----:B------:R1:W-:Y:S01]  /*0b60*/  LDGSTS.E.BYPASS.128 [R250+0x4000], [R30.64+0x80], P4 ;  /* 0x040000801efa7fae */ /* 0x0003e2000a101c44 */
[CC--:B------:R-:W-:Y:S01]  /*0b70*/  ISETP.LT.AND P4, PT, R19.reuse, R0.reuse, !P0 ;  /* 0x000000001300720c */ /* 0x0c0fe20004781270 */
[----:B------:R-:W-:Y:S01]  /*0b80*/  IMAD R19, R19, 0x20, R6 ;  /* 0x0000002013137824 */ /* 0x000fe200078e0206 */
[----:B------:R-:W-:Y:S01]  /*0b90*/  P2R R62, PR, RZ, 0x4 ;  /* 0x00000004ff3e7803 */ /* 0x000fe20000000000 */
[----:B------:R1:W-:Y:S01]  /*0ba0*/  LDGSTS.E.BYPASS.128 [R249+0x4000], [R32.64+0x80], P3 ;  /* 0x0400008020f97fae */ /* 0x0003e20009901c44 */
[----:B------:R-:W-:Y:S01]  /*0bb0*/  SEL R8, RZ, 0x10, !P4 ;  /* 0x00000010ff087807 */ /* 0x000fe20006000000 */
[----:B------:R-:W-:Y:S01]  /*0bc0*/  IMAD.SHL.U32 R86, R19, 0x2, RZ ;  /* 0x0000000213567824 */ /* 0x000fe200078e00ff */
[----:B------:R-:W-:Y:S01]  /*0bd0*/  P2R R66, PR, RZ, 0x10 ;  /* 0x00000010ff427803 */ /* 0x000fe20000000000 */
[----:B---3--:R-:W-:Y:S01]  /*0be0*/  IMAD.WIDE.U32 R14, R90, 0x800, R20 ;  /* 0x000008005a0e7825 */ /* 0x008fe200078e0014 */
[----:B------:R-:W-:Y:S01]  /*0bf0*/  ISETP.GT.AND P4, PT, R12, 0x3f, PT ;  /* 0x0000003f0c00780c */ /* 0x000fe20003f84270 */
[----:B------:R3:W-:Y:S01]  /*0c00*/  LDGSTS.E.BYPASS.128 [R248+0x4000], [R34.64+0x80], P5 ;  /* 0x0400008022f87fae */ /* 0x0007e2000a901c44 */
[C---:B------:R-:W-:Y:S01]  /*0c10*/  ISETP.LT.AND P3, PT, R90.reuse, R0, !P0 ;  /* 0x000000005a00720c */ /* 0x040fe20004761270 */
[--C-:B--2---:R-:W-:Y:S01]  /*0c20*/  IMAD R4, R90, 0x20, R6.reuse ;  /* 0x000000205a047824 */ /* 0x104fe200078e0206 */
[----:B------:R-:W-:Y:S01]  /*0c30*/  SEL R8, R8, RZ, P4 ;  /* 0x000000ff08087207 */ /* 0x000fe20002000000 */
[----:B------:R2:W-:Y:S01]  /*0c40*/  LDGSTS.E.BYPASS.128 [R245+0x4000], [R36.64+0x80], P6 ;  /* 0x0400008024f57fae */ /* 0x0005e2000b101c44 */
[----:B------:R-:W-:Y:S01]  /*0c50*/  SEL R5, RZ, 0x10, !P3 ;  /* 0x00000010ff057807 */ /* 0x000fe20005800000 */
[----:B------:R-:W-:Y:S01]  /*0c60*/  IMAD.SHL.U32 R82, R4, 0x2, RZ ;  /* 0x0000000204527824 */ /* 0x000fe200078e00ff */
[----:B------:R-:W-:Y:S01]  /*0c70*/  ISETP.NE.U32.AND P1, PT, R8, RZ, PT ;  /* 0x000000ff0800720c */ /* 0x000fe20003f25070 */
[----:B------:R-:W0:Y:S01]  /*0c80*/  LDGDEPBAR ;  /* 0x00000000000079af */ /* 0x000e220000000000 */
[----:B------:R-:W-:Y:S01]  /*0c90*/  SEL R5, R5, RZ, P4 ;  /* 0x000000ff05057207 */ /* 0x000fe20002000000 */
[--C-:B------:R-:W-:Y:S01]  /*0ca0*/  IMAD R8, R88, 0x20, R6.reuse ;  /* 0x0000002058087824 */ /* 0x100fe200078e0206 */
[----:B-1----:R-:W-:Y:S01]  /*0cb0*/  SEL R16, RZ, 0x10, !P2 ;  /* 0x00000010ff107807 */ /* 0x002fe20005000000 */
[----:B------:R-:W-:Y:S01]  /*0cc0*/  IMAD R6, R84, 0x20, R6 ;  /* 0x0000002054067824 */ /* 0x000fe200078e0206 */
[----:B------:R-:W-:Y:S01]  /*0cd0*/  P2R R64, PR, RZ, 0x8 ;  /* 0x00000008ff407803 */ /* 0x000fe20000000000 */
[----:B------:R-:W-:Y:S01]  /*0ce0*/  IMAD.SHL.U32 R80, R8, 0x2, RZ ;  /* 0x0000000208507824 */ /* 0x000fe200078e00ff */
[----:B------:R-:W-:Y:S01]  /*0cf0*/  SEL R16, R16, RZ, P4 ;  /* 0x000000ff10107207 */ /* 0x000fe20002000000 */
[----:B------:R-:W-:Y:S01]  /*0d00*/  IMAD.SHL.U32 R78, R6, 0x2, RZ ;  /* 0x00000002064e7824 */ /* 0x000fe200078e00ff */
[----:B------:R-:W-:-:S02]  /*0d10*/  P2R R8, PR, RZ, 0x1 ;  /* 0x00000001ff087803 */ /* 0x000fc40000000000 */
[----:B------:R-:W-:Y:S01]  /*0d20*/  ISETP.NE.U32.AND P2, PT, R54, RZ, PT ;  /* 0x000000ff3600720c */ /* 0x000fe20003f45070 */
[----:B------:R1:W-:Y:S01]  /*0d30*/  LDGSTS.E.BYPASS.128 [R86+0xc000], [R38.64], P1 ;  /* 0x0c00000026567fae */ /* 0x0003e20008901c44 */
[----:B------:R-:W-:Y:S02]  /*0d40*/  LEA R2, P1, R14, R24, 0x1 ;  /* 0x000000180e027211 */ /* 0x000fe400078208ff */
[----:B------:R-:W-:Y:S02]  /*0d50*/  ISETP.NE.U32.AND P3, PT, R56, RZ, PT ;  /* 0x000000ff3800720c */ /* 0x000fe40003f65070 */
[----:B------:R-:W-:Y:S02]  /*0d60*/  LEA.HI.X R3, R14, R25, R15, 0x1, P1 ;  /* 0x000000190e037211 */ /* 0x000fe400008f0c0f */
[----:B------:R-:W-:Y:S02]  /*0d70*/  ISETP.NE.U32.AND P1, PT, R5, RZ, PT ;  /* 0x000000ff0500720c */ /* 0x000fe40003f25070 */
[----:B------:R-:W-:Y:S01]  /*0d80*/  LOP3.LUT R19, R77, 0x40, RZ, 0xfc, !PT ;  /* 0x000000404d137812 */ /* 0x000fe200078efcff */
[----:B-1----:R-:W-:-:S10]  /*0d90*/  IMAD.WIDE.U32 R38, R88, 0x800, R20 ;  /* 0x0000080058267825 */ /* 0x002fd400078e0014 */
[----:B------:R1:W-:Y:S01]  /*0da0*/  LDGSTS.E.BYPASS.128 [R82+0xc000], [R2.64], P1 ;  /* 0x0c00000002527fae */ /* 0x0003e20008901c44 */
[----:B------:R-:W-:-:S04]  /*0db0*/  LEA R4, P1, R38, R24, 0x1 ;  /* 0x0000001826047211 */ /* 0x000fc800078208ff */
[----:B------:R-:W-:Y:S02]  /*0dc0*/  LEA.HI.X R5, R38, R25, R39, 0x1, P1 ;  /* 0x0000001926057211 */ /* 0x000fe400008f0c27 */
[----:B------:R-:W-:Y:S01]  /*0dd0*/  ISETP.NE.U32.AND P1, PT, R16, RZ, PT ;  /* 0x000000ff1000720c */ /* 0x000fe20003f25070 */
[----:B------:R-:W-:-:S12]  /*0de0*/  IMAD.WIDE.U32 R16, R84, 0x800, R20 ;  /* 0x0000080054107825 */ /* 0x000fd800078e0014 */
[----:B------:R3:W-:Y:S01]  /*0df0*/  LDGSTS.E.BYPASS.128 [R80+0xc000], [R4.64], P1 ;  /* 0x0c00000004507fae */ /* 0x0007e20008901c44 */
[----:B--2---:R-:W-:-:S04]  /*0e00*/  LEA R36, P1, R16, R24, 0x1 ;  /* 0x0000001810247211 */ /* 0x004fc800078208ff */
[----:B------:R-:W-:Y:S02]  /*0e10*/  LEA.HI.X R37, R16, R25, R17, 0x1, P1 ;  /* 0x0000001910257211 */ /* 0x000fe400008f0c11 */
[----:B------:R-:W-:-:S04]  /*0e20*/  ISETP.LT.AND P1, PT, R84, R0, !P0 ;  /* 0x000000005400720c */ /* 0x000fc80004721270 */
[----:B-1----:R-:W-:Y:S02]  /*0e30*/  SEL R2, RZ, 0x10, !P1 ;  /* 0x00000010ff027807 */ /* 0x002fe40004800000 */
[----:B------:R-:W-:Y:S02]  /*0e40*/  P2R R60, PR, RZ, 0x2 ;  /* 0x00000002ff3c7803 */ /* 0x000fe40000000000 */
[----:B------:R-:W-:Y:S02]  /*0e50*/  SEL R2, R2, RZ, P4 ;  /* 0x000000ff02027207 */ /* 0x000fe40002000000 */
[----:B------:R-:W-:Y:S02]  /*0e60*/  ISETP.NE.U32.AND P4, PT, R48, RZ, PT ;  /* 0x000000ff3000720c */ /* 0x000fe40003f85070 */
[----:B------:R-:W-:-:S13]  /*0e70*/  ISETP.NE.U32.AND P0, PT, R2, RZ, PT ;  /* 0x000000ff0200720c */ /* 0x000fda0003f05070 */
[----:B------:R1:W-:Y:S01]  /*0e80*/  LDGSTS.E.BYPASS.128 [R78+0xc000], [R36.64], P0 ;  /* 0x0c000000244e7fae */ /* 0x0003e20008101c44 */
[C---:B------:R-:W-:Y:S01]  /*0e90*/  IADD3 R2, P0, R26.reuse, R67, RZ ;  /* 0x000000431a027210 */ /* 0x040fe20007f1e0ff */
[----:B------:R-:W-:Y:S02]  /*0ea0*/  IMAD.SHL.U32 R67, R19, 0x1000, RZ ;  /* 0x0000100013437824 */ /* 0x000fe400078e00ff */
[----:B------:R-:W0:Y:S02]  /*0eb0*/  LDGDEPBAR ;  /* 0x00000000000079af */ /* 0x000e240000000000 */
[----:B------:R-:W-:Y:S01]  /*0ec0*/  IMAD.X R3, R27, 0x1, R69, P0 ;  /* 0x000000011b037824 */ /* 0x000fe200000e0645 */
[----:B---3--:R-:W-:Y:S01]  /*0ed0*/  IADD3 R4, P0, R26, R63, RZ ;  /* 0x0000003f1a047210 */ /* 0x008fe20007f1e0ff */
[----:B------:R2:W-:Y:S01]  /*0ee0*/  LDGSTS.E.BYPASS.128 [R74+0x8000], [R40.64], P4 ;  /* 0x08000000284a7fae */ /* 0x0005e2000a101c44 */
[----:B------:R-:W-:Y:S02]  /*0ef0*/  ISETP.NE.U32.AND P4, PT, R58, RZ, PT ;  /* 0x000000ff3a00720c */ /* 0x000fe40003f85070 */
[----:B------:R-:W-:Y:S01]  /*0f00*/  SHF.L.U64.HI R69, R19, 0xc, RZ ;  /* 0x0000000c13457819 */ /* 0x000fe200000102ff */
[----:B------:R-:W-:Y:S01]  /*0f10*/  IMAD.X R5, R27, 0x1, R65, P0 ;  /* 0x000000011b057824 */ /* 0x000fe200000e0641 */
[----:B------:R-:W-:-:S02]  /*0f20*/  IADD3 R30, P0, R26, R59, RZ ;  /* 0x0000003b1a1e7210 */ /* 0x000fc40007f1e0ff */
[C---:B-1----:R-:W-:Y:S02]  /*0f30*/  IADD3 R36, P1, R26.reuse, R47, RZ ;  /* 0x0000002f1a247210 */ /* 0x042fe40007f3e0ff */
[----:B------:R-:W-:Y:S01]  /*0f40*/  LOP3.LUT R67, R67, R44, RZ, 0xfc, !PT ;  /* 0x0000002c43437212 */ /* 0x000fe200078efcff */
[C---:B------:R-:W-:Y:S01]  /*0f50*/  IMAD.X R31, R27.reuse, 0x1, R61, P0 ;  /* 0x000000011b1f7824 */ /* 0x040fe200000e063d */
[----:B------:R-:W-:Y:S01]  /*0f60*/  IADD3 R32, P0, R26, R55, RZ ;  /* 0x000000371a207210 */ /* 0x000fe20007f1e0ff */
[----:B------:R-:W-:Y:S01]  /*0f70*/  IMAD.X R37, R27, 0x1, R49, P1 ;  /* 0x000000011b257824 */ /* 0x000fe200008e0631 */
[----:B------:R-:W-:Y:S02]  /*0f80*/  ISETP.NE.U32.AND P1, PT, R52, RZ, PT ;  /* 0x000000ff3400720c */ /* 0x000fe40003f25070 */
[----:B------:R-:W-:Y:S01]  /*0f90*/  LOP3.LUT R55, R85, 0x40, RZ, 0xfc, !PT ;  /* 0x0000004055377812 */ /* 0x000fe200078efcff */
[----:B------:R-:W-:Y:S01]  /*0fa0*/  IMAD.X R33, R27, 0x1, R57, P0 ;  /* 0x000000011b217824 */ /* 0x000fe200000e0639 */
[----:B------:R-:W-:-:S02]  /*0fb0*/  IADD3 R34, P0, R26, R51, RZ ;  /* 0x000000331a227210 */ /* 0x000fc40007f1e0ff */
[----:B------:R-:W-:Y:S02]  /*0fc0*/  SHF.L.U64.HI R85, R55, 0xc, RZ ;  /* 0x0000000c37557819 */ /* 0x000fe400000102ff */
[----:B------:R-:W-:Y:S01]  /*0fd0*/  LOP3.LUT R51, R81, 0x40, RZ, 0xfc, !PT ;  /* 0x0000004051337812 */ /* 0x000fe200078efcff */
[----:B------:R-:W-:Y:S01]  /*0fe0*/  IMAD.X R35, R27, 0x1, R53, P0 ;  /* 0x000000011b237824 */ /* 0x000fe200000e0635 */
[----:B------:R-:W-:Y:S02]  /*0ff0*/  ISETP.NE.U32.AND P0, PT, R50, RZ, PT ;  /* 0x000000ff3200720c */ /* 0x000fe40003f05070 */
[----:B------:R-:W-:Y:S01]  /*1000*/  LOP3.LUT R53, R83, 0x40, RZ, 0xfc, !PT ;  /* 0x0000004053357812 */ /* 0x000fe200078efcff */
[----:B------:R-:W-:Y:S01]  /*1010*/  IMAD.SHL.U32 R83, R55, 0x1000, RZ ;  /* 0x0000100037537824 */ /* 0x000fe200078e00ff */
[----:B------:R-:W-:Y:S02]  /*1020*/  P2R R6, PR, RZ, 0x1 ;  /* 0x00000001ff067803 */ /* 0x000fe40000000000 */
[----:B------:R-:W-:-:S02]  /*1030*/  LOP3.LUT R85, R85, R45, RZ, 0xfc, !PT ;  /* 0x0000002d55557212 */ /* 0x000fc400078efcff */
[----:B------:R-:W-:Y:S02]  /*1040*/  LOP3.LUT R83, R83, R44, RZ, 0xfc, !PT ;  /* 0x0000002c53537212 */ /* 0x000fe400078efcff */
[----:B------:R-:W-:Y:S02]  /*1050*/  SHF.L.U64.HI R81, R53, 0xc, RZ ;  /* 0x0000000c35517819 */ /* 0x000fe400000102ff */
[----:B------:R-:W-:Y:S01]  /*1060*/  SHF.L.U64.HI R77, R51, 0xc, RZ ;  /* 0x0000000c334d7819 */ /* 0x000fe200000102ff */
[----:B------:R1:W-:Y:S01]  /*1070*/  LDGSTS.E.BYPASS.128 [R72+0x8000], [R42.64], P0 ;  /* 0x080000002a487fae */ /* 0x0003e20008101c44 */
[----:B------:R-:W-:Y:S02]  /*1080*/  ISETP.NE.U32.AND P0, PT, R48, RZ, PT ;  /* 0x000000ff3000720c */ /* 0x000fe40003f05070 */
[-C--:B------:R-:W-:Y:S01]  /*1090*/  LOP3.LUT R81, R81, R45.reuse, RZ, 0xfc, !PT ;  /* 0x0000002d51517212 */ /* 0x080fe200078efcff */
[----:B------:R3:W-:Y:S01]  /*10a0*/  LDGSTS.E.BYPASS.128 [R70+0x8000], [R2.64], P1 ;  /* 0x0800000002467fae */ /* 0x0007e20008901c44 */
[----:B------:R-:W-:-:S02]  /*10b0*/  LOP3.LUT R77, R77, R45, RZ, 0xfc, !PT ;  /* 0x0000002d4d4d7212 */ /* 0x000fc400078efcff */
[----:B------:R-:W-:Y:S01]  /*10c0*/  LOP3.LUT R69, R69, R45, RZ, 0xfc, !PT ;  /* 0x0000002d45457212 */ /* 0x000fe200078efcff */
[----:B------:R1:W-:Y:S04]  /*10d0*/  LDGSTS.E.BYPASS.128 [R251+0x8000], [R4.64], P2 ;  /* 0x0800000004fb7fae */ /* 0x0003e80009101c44 */
[----:B------:R1:W-:Y:S04]  /*10e0*/  LDGSTS.E.BYPASS.128 [R250+0x8000], [R30.64], P3 ;  /* 0x080000001efa7fae */ /* 0x0003e80009901c44 */
[----:B------:R1:W-:Y:S04]  /*10f0*/  LDGSTS.E.BYPASS.128 [R249+0x8000], [R32.64], P4 ;  /* 0x0800000020f97fae */ /* 0x0003e8000a101c44 */
[----:B------:R1:W-:Y:S04]  /*1100*/  LDGSTS.E.BYPASS.128 [R248+0x8000], [R34.64], P5 ;  /* 0x0800000022f87fae */ /* 0x0003e8000a901c44 */
[----:B------:R1:W-:Y:S04]  /*1110*/  LDGSTS.E.BYPASS.128 [R245+0x8000], [R36.64], P6 ;  /* 0x0800000024f57fae */ /* 0x0003e8000b101c44 */
[----:B------:R-:W0:Y:S04]  /*1120*/  LDGDEPBAR ;  /* 0x00000000000079af */ /* 0x000e280000000000 */
[----:B------:R2:W-:Y:S01]  /*1130*/  LDGSTS.E.BYPASS.128 [R74+0xe000], [R40.64+0x80], P0 ;  /* 0x0e000080284a7fae */ /* 0x0005e20008101c44 */
[----:B------:R-:W-:-:S13]  /*1140*/  ISETP.NE.AND P0, PT, R6, RZ, PT ;  /* 0x000000ff0600720c */ /* 0x000fda0003f05270 */
[----:B------:R1:W-:Y:S01]  /*1150*/  LDGSTS.E.BYPASS.128 [R72+0xe000], [R42.64+0x80], P0 ;  /* 0x0e0000802a487fae */ /* 0x0003e20008101c44 */
[----:B------:R-:W-:-:S03]  /*1160*/  ISETP.NE.AND P0, PT, R8, RZ, PT ;  /* 0x000000ff0800720c */ /* 0x000fc60003f05270 */
[----:B------:R3:W-:Y:S04]  /*1170*/  LDGSTS.E.BYPASS.128 [R70+0xe000], [R2.64+0x80], P1 ;  /* 0x0e00008002467fae */ /* 0x0007e80008901c44 */
[----:B------:R1:W-:Y:S04]  /*1180*/  LDGSTS.E.BYPASS.128 [R251+0xe000], [R4.64+0x80], P2 ;  /* 0x0e00008004fb7fae */ /* 0x0003e80009101c44 */
[----:B------:R1:W-:Y:S04]  /*1190*/  LDGSTS.E.BYPASS.128 [R250+0xe000], [R30.64+0x80], P3 ;  /* 0x0e0000801efa7fae */ /* 0x0003e80009901c44 */
[----:B------:R1:W-:Y:S01]  /*11a0*/  LDGSTS.E.BYPASS.128 [R249+0xe000], [R32.64+0x80], P4 ;  /* 0x0e00008020f97fae */ /* 0x0003e2000a101c44 */
[----:B---3--:R-:W-:-:S02]  /*11b0*/  LOP3.LUT R3, R68, 0x40, RZ, 0xfc, !PT ;  /* 0x0000004044037812 */ /* 0x008fc400078efcff */
[----:B------:R-:W-:Y:S01]  /*11c0*/  SHF.R.S32.HI R68, RZ, 0x1f, R0 ;  /* 0x0000001fff447819 */ /* 0x000fe20000011400 */
[----:B------:R3:W-:Y:S01]  /*11d0*/  LDGSTS.E.BYPASS.128 [R248+0xe000], [R34.64+0x80], P5 ;  /* 0x0e00008022f87fae */ /* 0x0007e2000a901c44 */
[----:B------:R-:W-:Y:S01]  /*11e0*/  ISETP.GE.U32.AND P5, PT, R89, R0, PT ;  /* 0x000000005900720c */ /* 0x000fe20003fa6070 */
[----:B------:R-:W-:Y:S01]  /*11f0*/  IMAD.SHL.U32 R59, R3, 0x1000, RZ ;  /* 0x00001000033b7824 */ /* 0x000fe200078e00ff */
[----:B------:R-:W-:Y:S01]  /*1200*/  SHF.L.U64.HI R89, R89, 0xc, RZ ;  /* 0x0000000c59597819 */ /* 0x000fe200000102ff */
[----:B------:R2:W-:Y:S01]  /*1210*/  LDGSTS.E.BYPASS.128 [R245+0xe000], [R36.64+0x80], P6 ;  /* 0x0e00008024f57fae */ /* 0x0005e2000b101c44 */
[----:B------:R-:W-:Y:S02]  /*1220*/  ISETP.GE.AND.EX P5, PT, RZ, R68, PT, P5 ;  /* 0x00000044ff00720c */ /* 0x000fe40003fa6350 */
[----:B------:R-:W-:Y:S01]  /*1230*/  LOP3.LUT R89, R89, R45, RZ, 0xfc, !PT ;  /* 0x0000002d59597212 */ /* 0x000fe200078efcff */
[----:B-1----:R-:W-:Y:S01]  /*1240*/  IMAD.MOV.U32 R32, RZ, RZ, 0x8 ;  /* 0x00000008ff207424 */ /* 0x002fe200078e00ff */
[----:B------:R-:W-:Y:S01]  /*1250*/  SEL R8, RZ, 0x10, P5 ;  /* 0x00000010ff087807 */ /* 0x000fe20002800000 */
[----:B------:R-:W0:Y:S01]  /*1260*/  LDGDEPBAR ;  /* 0x00000000000079af */ /* 0x000e220000000000 */
[----:B------:R-:W-:-:S02]  /*1270*/  IADD3 R30, P5, R22, R87, RZ ;  /* 0x00000057161e7210 */ /* 0x000fc40007fbe0ff */
[----:B------:R-:W-:Y:S01]  /*1280*/  LOP3.LUT R33, R79, 0x40, RZ, 0xfc, !PT ;  /* 0x000000404f217812 */ /* 0x000fe200078efcff */
[----:B------:R-:W-:Y:S01]  /*1290*/  IMAD.SHL.U32 R79, R53, 0x1000, RZ ;  /* 0x00001000354f7824 */ /* 0x000fe200078e00ff */
[----:B------:R-:W-:Y:S01]  /*12a0*/  LOP3.LUT R5, R75, 0x40, RZ, 0xfc, !PT ;  /* 0x000000404b057812 */ /* 0x000fe200078efcff */
[----:B------:R-:W-:Y:S01]  /*12b0*/  IMAD.X R31, R23, 0x1, R89, P5 ;  /* 0x00000001171f7824 */ /* 0x000fe200028e0659 */
[C---:B---3--:R-:W-:Y:S01]  /*12c0*/  IADD3 R34, P5, R22.reuse, R83, RZ ;  /* 0x0000005316227210 */ /* 0x048fe20007fbe0ff */
[----:B------:R-:W-:Y:S01]  /*12d0*/  IMAD.SHL.U32 R75, R51, 0x1000, RZ ;  /* 0x00001000334b7824 */ /* 0x000fe200078e00ff */
[-C--:B------:R-:W-:Y:S01]  /*12e0*/  LOP3.LUT R79, R79, R44.reuse, RZ, 0xfc, !PT ;  /* 0x0000002c4f4f7212 */ /* 0x080fe200078efcff */
[C---:B------:R-:W-:Y:S01]  /*12f0*/  IMAD.SHL.U32 R71, R33.reuse, 0x1000, RZ ;  /* 0x0000100021477824 */ /* 0x040fe200078e00ff */
[----:B------:R-:W-:Y:S01]  /*1300*/  SHF.L.U64.HI R73, R33, 0xc, RZ ;  /* 0x0000000c21497819 */ /* 0x000fe200000102ff */
[----:B------:R-:W-:Y:S01]  /*1310*/  IMAD.X R35, R23, 0x1, R85, P5 ;  /* 0x0000000117237824 */ /* 0x000fe200028e0655 */
[----:B--2---:R-:W-:Y:S01]  /*1320*/  IADD3 R36, P5, R22, R79, RZ ;  /* 0x0000004f16247210 */ /* 0x004fe20007fbe0ff */
[----:B------:R-:W-:Y:S01]  /*1330*/  IMAD.SHL.U32 R63, R5, 0x1000, RZ ;  /* 0x00001000053f7824 */ /* 0x000fe200078e00ff */
[----:B------:R-:W-:-:S02]  /*1340*/  LOP3.LUT R75, R75, R44, RZ, 0xfc, !PT ;  /* 0x0000002c4b4b7212 */ /* 0x000fc400078efcff */
[-C--:B------:R-:W-:Y:S01]  /*1350*/  LOP3.LUT R71, R71, R44.reuse, RZ, 0xfc, !PT ;  /* 0x0000002c47477212 */ /* 0x080fe200078efcff */
[----:B------:R-:W-:Y:S01]  /*1360*/  IMAD.X R37, R23, 0x1, R81, P5 ;  /* 0x0000000117257824 */ /* 0x000fe200028e0651 */
[C---:B------:R-:W-:Y:S02]  /*1370*/  IADD3 R40, P5, R22.reuse, R75, RZ ;  /* 0x0000004b16287210 */ /* 0x040fe40007fbe0ff */
[----:B------:R-:W-:Y:S02]  /*1380*/  LOP3.LUT R73, R73, R45, RZ, 0xfc, !PT ;  /* 0x0000002d49497212 */ /* 0x000fe400078efcff */
[----:B------:R-:W-:Y:S01]  /*1390*/  SHF.L.U64.HI R65, R5, 0xc, RZ ;  /* 0x0000000c05417819 */ /* 0x000fe200000102ff */
[----:B------:R-:W-:Y:S01]  /*13a0*/  IMAD.X R41, R23, 0x1, R77, P5 ;  /* 0x0000000117297824 */ /* 0x000fe200028e064d */
[----:B------:R-:W-:Y:S02]  /*13b0*/  IADD3 R42, P5, R22, R71, RZ ;  /* 0x00000047162a7210 */ /* 0x000fe40007fbe0ff */
[----:B------:R-:W-:-:S02]  /*13c0*/  LOP3.LUT R63, R63, R44, RZ, 0xfc, !PT ;  /* 0x0000002c3f3f7212 */ /* 0x000fc400078efcff */
[----:B------:R-:W-:Y:S01]  /*13d0*/  LOP3.LUT R65, R65, R45, RZ, 0xfc, !PT ;  /* 0x0000002d41417212 */ /* 0x000fe200078efcff */
[----:B------:R-:W-:Y:S01]  /*13e0*/  IMAD.X R43, R23, 0x1, R73, P5 ;  /* 0x00000001172b7824 */ /* 0x000fe200028e0649 */
[C---:B------:R-:W-:Y:S02]  /*13f0*/  IADD3 R46, P5, R22.reuse, R67, RZ ;  /* 0x00000043162e7210 */ /* 0x040fe40007fbe0ff */
[----:B------:R-:W-:Y:S02]  /*1400*/  SHF.L.U64.HI R61, R3, 0xc, RZ ;  /* 0x0000000c033d7819 */ /* 0x000fe400000102ff */
[----:B------:R-:W-:Y:S01]  /*1410*/  LOP3.LUT R59, R59, R44, RZ, 0xfc, !PT ;  /* 0x0000002c3b3b7212 */ /* 0x000fe200078efcff */
[----:B------:R-:W-:Y:S01]  /*1420*/  IMAD.X R47, R23, 0x1, R69, P5 ;  /* 0x00000001172f7824 */ /* 0x000fe200028e0645 */
[----:B------:R-:W-:Y:S02]  /*1430*/  IADD3 R48, P5, R22, R63, RZ ;  /* 0x0000003f16307210 */ /* 0x000fe40007fbe0ff */
[----:B------:R-:W-:-:S03]  /*1440*/  LOP3.LUT R61, R61, R45, RZ, 0xfc, !PT ;  /* 0x0000002d3d3d7212 */ /* 0x000fc600078efcff */
[----:B------:R-:W-:Y:S01]  /*1450*/  IMAD.X R49, R23, 0x1, R65, P5 ;  /* 0x0000000117317824 */ /* 0x000fe200028e0641 */
[----:B------:R-:W-:-:S05]  /*1460*/  IADD3 R44, P5, R22, R59, RZ ;  /* 0x0000003b162c7210 */ /* 0x000fca0007fbe0ff */
[----:B------:R-:W-:Y:S01]  /*1470*/  IMAD.X R45, R23, 0x1, R61, P5 ;  /* 0x00000001172d7824 */ /* 0x000fe200028e063d */
[----:B------:R-:W-:-:S04]  /*1480*/  ISETP.GE.U32.AND P5, PT, R55, R0, PT ;  /* 0x000000003700720c */ /* 0x000fc80003fa6070 */
[----:B------:R-:W-:-:S04]  /*1490*/  ISETP.GE.AND.EX P5, PT, RZ, R68, PT, P5 ;  /* 0x00000044ff00720c */ /* 0x000fc80003fa6350 */
[----:B------:R-:W-:Y:S02]  /*14a0*/  SEL R52, RZ, 0x10, P5 ;  /* 0x00000010ff347807 */ /* 0x000fe40002800000 */
[----:B------:R-:W-:-:S04]  /*14b0*/  ISETP.GE.U32.AND P5, PT, R53, R0, PT ;  /* 0x000000003500720c */ /* 0x000fc80003fa6070 */
[----:B------:R-:W-:-:S04]  /*14c0*/  ISETP.GE.AND.EX P5, PT, RZ, R68, PT, P5 ;  /* 0x00000044ff00720c */ /* 0x000fc80003fa6350 */
[----:B------:R-:W-:Y:S02]  /*14d0*/  SEL R53, RZ, 0x10, P5 ;  /* 0x00000010ff357807 */ /* 0x000fe40002800000 */
[----:B------:R-:W-:-:S04]  /*14e0*/  ISETP.GE.U32.AND P5, PT, R51, R0, PT ;  /* 0x000000003300720c */ /* 0x000fc80003fa6070 */
[----:B------:R-:W-:-:S04]  /*14f0*/  ISETP.GE.AND.EX P5, PT, RZ, R68, PT, P5 ;  /* 0x00000044ff00720c */ /* 0x000fc80003fa6350 */
[----:B------:R-:W-:Y:S02]  /*1500*/  SEL R54, RZ, 0x10, P5 ;  /* 0x00000010ff367807 */ /* 0x000fe40002800000 */
[----:B------:R-:W-:Y:S01]  /*1510*/  ISETP.GE.U32.AND P5, PT, R33, R0, PT ;  /* 0x000000002100720c */ /* 0x000fe20003fa6070 */
[----:B------:R-:W-:-:S03]  /*1520*/  IMAD.WIDE R32, R7, R32, c[0x0][0x198] ;  /* 0x0000660007207625 */ /* 0x000fc600078e0220 */
[----:B------:R-:W-:-:S04]  /*1530*/  ISETP.GE.AND.EX P5, PT, RZ, R68, PT, P5 ;  /* 0x00000044ff00720c */ /* 0x000fc80003fa6350 */
[----:B------:R-:W-:Y:S02]  /*1540*/  SEL R55, RZ, 0x10, P5 ;  /* 0x00000010ff377807 */ /* 0x000fe40002800000 */
[----:B------:R-:W-:Y:S02]  /*1550*/  ISETP.GE.U32.AND P5, PT, R19, R0, PT ;  /* 0x000000001300720c */ /* 0x000fe40003fa6070 */
[----:B------:R1:W4:Y:S04]  /*1560*/  LDG.E R19, [R32.64] ;  /* 0x0000000420137981 */ /* 0x000328000c1e1900 */
[----:B------:R-:W-:Y:S06]  /*1570*/  BAR.SYNC 0x0 ;  /* 0x0000000000007b1d */ /* 0x000fec0000000000 */
        /* <DEDUP_REMOVED lines=8> */
[----:B------:R-:W-:-:S04]  /*1600*/  LEA R2, P5, R95, R20, 0xb ;  /* 0x000000145f027211 */ /* 0x000fc800078a58ff */
[----:B------:R-:W-:Y:S02]  /*1610*/  LEA.HI.X R3, R95, R21, RZ, 0xb, P5 ;  /* 0x000000155f037211 */ /* 0x000fe400028f5cff */
[----:B------:R-:W-:-:S04]  /*1620*/  LEA R50, P5, R2, R24, 0x1 ;  /* 0x0000001802327211 */ /* 0x000fc800078a08ff */
[----:B------:R-:W-:Y:S02]  /*1630*/  LEA.HI.X R51, R2, R25, R3, 0x1, P5 ;  /* 0x0000001902337211 */ /* 0x000fe400028f0c03 */
[----:B------:R-:W-:-:S04]  /*1640*/  LEA R4, P5, R93, R20, 0xb ;  /* 0x000000145d047211 */ /* 0x000fc800078a58ff */
[----:B------:R-:W-:Y:S02]  /*1650*/  LEA.HI.X R5, R93, R21, RZ, 0xb, P5 ;  /* 0x000000155d057211 */ /* 0x000fe400028f5cff */
[----:B------:R-:W-:-:S04]  /*1660*/  LEA R6, P5, R91, R20, 0xb ;  /* 0x000000145b067211 */ /* 0x000fc800078a58ff */
[----:B------:R-:W-:Y:S02]  /*1670*/  LEA.HI.X R7, R91, R21, RZ, 0xb, P5 ;  /* 0x000000155b077211 */ /* 0x000fe400028f5cff */
[----:B------:R-:W-:-:S04]  /*1680*/  ISETP.GT.AND P5, PT, R12, 0x7f, PT ;  /* 0x0000007f0c00780c */ /* 0x000fc80003fa4270 */
[----:B------:R-:W-:Y:S02]  /*1690*/  SEL R28, R8, RZ, P5 ;  /* 0x000000ff081c7207 */ /* 0x000fe40002800000 */
[----:B------:R-:W-:Y:S02]  /*16a0*/  SEL R52, R52, RZ, P5 ;  /* 0x000000ff34347207 */ /* 0x000fe40002800000 */
[----:B------:R-:W-:Y:S02]  /*16b0*/  SEL R53, R53, RZ, P5 ;  /* 0x000000ff35357207 */ /* 0x000fe40002800000 */
[----:B------:R-:W-:Y:S02]  /*16c0*/  SEL R54, R54, RZ, P5 ;  /* 0x000000ff36367207 */ /* 0x000fe40002800000 */
[----:B------:R-:W-:Y:S02]  /*16d0*/  SEL R55, R55, RZ, P5 ;  /* 0x000000ff37377207 */ /* 0x000fe40002800000 */
[----:B------:R-:W-:-:S02]  /*16e0*/  SEL R56, R56, RZ, P5 ;  /* 0x000000ff38387207 */ /* 0x000fc40002800000 */
[----:B------:R-:W-:Y:S02]  /*16f0*/  SEL R57, R57, RZ, P5 ;  /* 0x000000ff39397207 */ /* 0x000fe40002800000 */
[----:B------:R-:W-:Y:S02]  /*1700*/  SEL R58, R58, RZ, P5 ;  /* 0x000000ff3a3a7207 */ /* 0x000fe40002800000 */
[----:B-1----:R-:W-:Y:S02]  /*1710*/  P2R R32, PR, RZ, 0x20 ;  /* 0x00000020ff207803 */ /* 0x002fe40000000000 */
[----:B------:R-:W-:Y:S02]  /*1720*/  ISETP.NE.U32.AND P5, PT, R28, RZ, PT ;  /* 0x000000ff1c00720c */ /* 0x000fe40003fa5070 */
[----:B------:R-:W-:Y:S02]  /*1730*/  ISETP.NE.U32.AND P1, PT, R52, RZ, PT ;  /* 0x000000ff3400720c */ /* 0x000fe40003f25070 */
[----:B------:R-:W-:-:S02]  /*1740*/  ISETP.NE.U32.AND P2, PT, R54, RZ, PT ;  /* 0x000000ff3600720c */ /* 0x000fc40003f45070 */
[----:B------:R-:W-:Y:S02]  /*1750*/  ISETP.NE.U32.AND P3, PT, R55, RZ, PT ;  /* 0x000000ff3700720c */ /* 0x000fe40003f65070 */
[----:B------:R-:W-:-:S05]  /*1760*/  ISETP.NE.U32.AND P4, PT, R56, RZ, PT ;  /* 0x000000ff3800720c */ /* 0x000fca0003f85070 */
[----:B------:R-:W-:Y:S01]  /*1770*/  @!PT LDS RZ, [RZ] ;  /* 0x00000000fffff984 */ /* 0x000fe20000000800 */
[----:B------:R-:W-:Y:S01]  /*1780*/  @!PT LDS RZ, [RZ] ;  /* 0x00000000fffff984 */ /* 0x000fe20000000800 */
[----:B------:R-:W-:Y:S01]  /*1790*/  @!PT LDS RZ, [RZ] ;  /* 0x00000000fffff984 */ /* 0x000fe20000000800 */
[----:B------:R1:W-:Y:S04]  /*17a0*/  LDGSTS.E.BYPASS.128 [R74+0x2000], [R30.64], P5 ;  /* 0x020000001e4a7fae */ /* 0x0003e8000a901c44 */
[----:B------:R2:W-:Y:S01]  /*17b0*/  LDGSTS.E.BYPASS.128 [R72+0x2000], [R34.64], P1 ;  /* 0x0200000022487fae */ /* 0x0005e20008901c44 */
[----:B------:R-:W-:Y:S02]  /*17c0*/  ISETP.NE.U32.AND P1, PT, R53, RZ, PT ;  /* 0x000000ff3500720c */ /* 0x000fe40003f25070 */
[----:B------:R-:W-:Y:S02]  /*17d0*/  ISETP.NE.U32.AND P6, PT, R57, RZ, PT ;  /* 0x000000ff3900720c */ /* 0x000fe40003fc5070 */
[----:B------:R-:W-:-:S09]  /*17e0*/  P2R R8, PR, RZ, 0x2 ;  /* 0x00000002ff087803 */ /* 0x000fd20000000000 */
[----:B------:R3:W-:Y:S04]  /*17f0*/  LDGSTS.E.BYPASS.128 [R70+0x2000], [R36.64], P1 ;  /* 0x0200000024467fae */ /* 0x0007e80008901c44 */
[----:B------:R1:W-:Y:S04]  /*1800*/  LDGSTS.E.BYPASS.128 [R251+0x2000], [R40.64], P2 ;  /* 0x0200000028fb7fae */ /* 0x0003e80009101c44 */
[----:B------:R1:W-:Y:S04]  /*1810*/  LDGSTS.E.BYPASS.128 [R250+0x2000], [R42.64], P3 ;  /* 0x020000002afa7fae */ /* 0x0003e80009901c44 */
[----:B------:R1:W-:Y:S04]  /*1820*/  LDGSTS.E.BYPASS.128 [R249+0x2000], [R46.64], P4 ;  /* 0x020000002ef97fae */ /* 0x0003e8000a101c44 */
[----:B------:R1:W-:Y:S01]  /*1830*/  LDGSTS.E.BYPASS.128 [R248+0x2000], [R48.64], P6 ;  /* 0x0200000030f87fae */ /* 0x0003e2000b101c44 */
[----:B------:R-:W-:-:S02]  /*1840*/  ISETP.NE.U32.AND P6, PT, R58, RZ, PT ;  /* 0x000000ff3a00720c */ /* 0x000fc40003fc5070 */
[----:B------:R-:W-:-:S11]  /*1850*/  ISETP.NE.U32.AND P1, PT, R52, RZ, PT ;  /* 0x000000ff3400720c */ /* 0x000fd60003f25070 */
[----:B------:R1:W-:Y:S04]  /*1860*/  LDGSTS.E.BYPASS.128 [R245+0x2000], [R44.64], P6 ;  /* 0x020000002cf57fae */ /* 0x0003e8000b101c44 */
[----:B------:R-:W0:Y:S04]  /*1870*/  LDGDEPBAR ;  /* 0x00000000000079af */ /* 0x000e280000000000 */
[----:B------:R1:W-:Y:S01]  /*1880*/  LDGSTS.E.BYPASS.128 [R74+0x6000], [R30.64+0x80], P5 ;  /* 0x060000801e4a7fae */ /* 0x0003e2000a901c44 */
[----:B------:R-:W-:-:S03]  /*1890*/  ISETP.LT.U32.AND P5, PT, R95, R0, PT ;  /* 0x000000005f00720c */ /* 0x000fc60003fa1070 */
[----:B------:R2:W-:Y:S01]  /*18a0*/  LDGSTS.E.BYPASS.128 [R72+0x6000], [R34.64+0x80], P1 ;  /* 0x0600008022487fae */ /* 0x0005e20008901c44 */
[----:B------:R-:W-:Y:S02]  /*18b0*/  ISETP.NE.AND P1, PT, R8, RZ, PT ;  /* 0x000000ff0800720c */ /* 0x000fe40003f25270 */
[----:B------:R-:W-:Y:S02]  /*18c0*/  ISETP.LT.AND.EX P5, PT, RZ, R68, !P0, P5 ;  /* 0x00000044ff00720c */ /* 0x000fe400047a1350 */
[----:B------:R-:W-:Y:S02]  /*18d0*/  LOP3.LUT R13, R13, 0xfffffeff, RZ, 0xc0, !PT ;  /* 0xfffffeff0d0d7812 */ /* 0x000fe400078ec0ff */
[----:B--2---:R-:W-:-:S07]  /*18e0*/  P2R R35, PR, RZ, 0x2 ;  /* 0x00000002ff237803 */ /* 0x004fce0000000000 */
[----:B------:R3:W-:Y:S01]  /*18f0*/  LDGSTS.E.BYPASS.128 [R70+0x6000], [R36.64+0x80], P1 ;  /* 0x0600008024467fae */ /* 0x0007e20008901c44 */
[----:B------:R-:W-:Y:S02]  /*1900*/  ISETP.NE.U32.AND P1, PT, R57, RZ, PT ;  /* 0x000000ff3900720c */ /* 0x000fe40003f25070 */
[----:B------:R-:W-:Y:S01]  /*1910*/  @P5 LOP3.LUT R13, R13, 0x100, RZ, 0xfc, !PT ;  /* 0x000001000d0d5812 */ /* 0x000fe200078efcff */
[----:B------:R2:W-:Y:S01]  /*1920*/  LDGSTS.E.BYPASS.128 [R251+0x6000], [R40.64+0x80], P2 ;  /* 0x0600008028fb7fae */ /* 0x0005e20009101c44 */
[----:B------:R-:W-:Y:S02]  /*1930*/  SEL R8, RZ, 0x10, !P5 ;  /* 0x00000010ff087807 */ /* 0x000fe40006800000 */
[----:B------:R-:W-:Y:S01]  /*1940*/  ISETP.NE.AND P5, PT, R32, RZ, PT ;  /* 0x000000ff2000720c */ /* 0x000fe20003fa5270 */
[----:B------:R1:W-:Y:S03]  /*1950*/  LDGSTS.E.BYPASS.128 [R250+0x6000], [R42.64+0x80], P3 ;  /* 0x060000802afa7fae */ /* 0x0003e60009901c44 */
[----:B------:R-:W-:Y:S01]  /*1960*/  SEL R8, R8, RZ, P5 ;  /* 0x000000ff08087207 */ /* 0x000fe20002800000 */
[----:B------:R1:W-:Y:S04]  /*1970*/  LDGSTS.E.BYPASS.128 [R249+0x6000], [R46.64+0x80], P4 ;  /* 0x060000802ef97fae */ /* 0x0003e8000a101c44 */
[----:B------:R1:W-:Y:S01]  /*1980*/  LDGSTS.E.BYPASS.128 [R248+0x6000], [R48.64+0x80], P1 ;  /* 0x0600008030f87fae */ /* 0x0003e20008901c44 */
[----:B------:R-:W-:-:S02]  /*1990*/  ISETP.NE.U32.AND P1, PT, R8, RZ, PT ;  /* 0x000000ff0800720c */ /* 0x000fc40003f25070 */
[----:B------:R-:W-:Y:S01]  /*19a0*/  LOP3.LUT R53, R84, 0x40, RZ, 0xfc, !PT ;  /* 0x0000004054357812 */ /* 0x000fe200078efcff */
[----:B------:R1:W-:Y:S04]  /*19b0*/  LDGSTS.E.BYPASS.128 [R245+0x6000], [R44.64+0x80], P6 ;  /* 0x060000802cf57fae */ /* 0x0003e8000b101c44 */
[----:B------:R-:W0:Y:S06]  /*19c0*/  LDGDEPBAR ;  /* 0x00000000000079af */ /* 0x000e2c0000000000 */
[----:B------:R1:W-:Y:S01]  /*19d0*/  LDGSTS.E.BYPASS.128 [R86+0xd000], [R50.64], P1 ;  /* 0x0d00000032567fae */ /* 0x0003e20008901c44 */
[----:B------:R-:W-:-:S04]  /*19e0*/  LEA R8, P1, R53, R20, 0xb ;  /* 0x0000001435087211 */ /* 0x000fc800078258ff */
[----:B------:R-:W-:Y:S02]  /*19f0*/  LEA.HI.X R186, R53, R21, RZ, 0xb, P1 ;  /* 0x0000001535ba7211 */ /* 0x000fe400008f5cff */
[----:B------:R-:W-:-:S04]  /*1a00*/  LEA R32, P1, R4, R24, 0x1 ;  /* 0x0000001804207211 */ /* 0x000fc800078208ff */
[----:B------:R-:W-:Y:S02]  /*1a10*/  LEA.HI.X R33, R4, R25, R5, 0x1, P1 ;  /* 0x0000001904217211 */ /* 0x000fe400008f0c05 */
[----:B------:R-:W-:-:S04]  /*1a20*/  ISETP.LT.U32.AND P1, PT, R93, R0, PT ;  /* 0x000000005d00720c */ /* 0x000fc80003f21070 */
[----:B------:R-:W-:-:S04]  /*1a30*/  ISETP.LT.AND.EX P1, PT, RZ, R68, !P0, P1 ;  /* 0x00000044ff00720c */ /* 0x000fc80004721310 */
[----:B-1----:R-:W-:Y:S02]  /*1a40*/  SEL R30, RZ, 0x10, !P1 ;  /* 0x00000010ff1e7807 */ /* 0x002fe40004800000 */
[----:B------:R-:W-:Y:S02]  /*1a50*/  LOP3.LUT R13, R13, 0xffffff7f, RZ, 0xc0, !PT ;  /* 0xffffff7f0d0d7812 */ /* 0x000fe400078ec0ff */
[----:B------:R-:W-:-:S05]  /*1a60*/  SEL R30, R30, RZ, P5 ;  /* 0x000000ff1e1e7207 */ /* 0x000fca0002800000 */
[----:B------:R-:W-:Y:S02]  /*1a70*/  @P1 LOP3.LUT R13, R13, 0x80, RZ, 0xfc, !PT ;  /* 0x000000800d0d1812 */ /* 0x000fe400078efcff */
[----:B------:R-:W-:-:S13]  /*1a80*/  ISETP.NE.U32.AND P1, PT, R30, RZ, PT ;  /* 0x000000ff1e00720c */ /* 0x000fda0003f25070 */
[----:B------:R1:W-:Y:S01]  /*1a90*/  LDGSTS.E.BYPASS.128 [R82+0xd000], [R32.64], P1 ;  /* 0x0d00000020527fae */ /* 0x0003e20008901c44 */
[----:B------:R-:W-:-:S05]  /*1aa0*/  IADD3 R30, P1, R26, R87, RZ ;  /* 0x000000571a1e7210 */ /* 0x000fca0007f3e0ff */
[----:B------:R-:W-:Y:S01]  /*1ab0*/  IMAD.X R31, R27, 0x1, R89, P1 ;  /* 0x000000011b1f7824 */ /* 0x000fe200008e0659 */
[----:B---3--:R-:W-:-:S04]  /*1ac0*/  LEA R36, P1, R6, R24, 0x1 ;  /* 0x0000001806247211 */ /* 0x008fc800078208ff */
[----:B------:R-:W-:Y:S02]  /*1ad0*/  LEA.HI.X R37, R6, R25, R7, 0x1, P1 ;  /* 0x0000001906257211 */ /* 0x000fe400008f0c07 */
[----:B------:R-:W-:-:S04]  /*1ae0*/  LEA R46, P1, R8, R24, 0x1 ;  /* 0x00000018082e7211 */ /* 0x000fc800078208ff */
[----:B------:R-:W-:Y:S02]  /*1af0*/  LEA.HI.X R47, R8, R25, R186, 0x1, P1 ;  /* 0x00000019082f7211 */ /* 0x000fe400008f0cba */
[----:B------:R-:W-:-:S04]  /*1b00*/  ISETP.LT.U32.AND P1, PT, R91, R0, PT ;  /* 0x000000005b00720c */ /* 0x000fc80003f21070 */
[----:B------:R-:W-:-:S04]  /*1b10*/  ISETP.LT.AND.EX P1, PT, RZ, R68, !P0, P1 ;  /* 0x00000044ff00720c */ /* 0x000fc80004721310 */
[----:B------:R-:W-:Y:S02]  /*1b20*/  SEL R34, RZ, 0x10, !P1 ;  /* 0x00000010ff227807 */ /* 0x000fe40004800000 */
[----:B------:R-:W-:Y:S02]  /*1b30*/  LOP3.LUT R13, R13, 0xffffffbf, RZ, 0xc0, !PT ;  /* 0xffffffbf0d0d7812 */ /* 0x000fe400078ec0ff */
[----:B------:R-:W-:-:S05]  /*1b40*/  SEL R34, R34, RZ, P5 ;  /* 0x000000ff22227207 */ /* 0x000fca0002800000 */
[----:B------:R-:W-:Y:S02]  /*1b50*/  @P1 LOP3.LUT R13, R13, 0x40, RZ, 0xfc, !PT ;  /* 0x000000400d0d1812 */ /* 0x000fe400078efcff */
[----:B------:R-:W-:-:S13]  /*1b60*/  ISETP.NE.U32.AND P1, PT, R34, RZ, PT ;  /* 0x000000ff2200720c */ /* 0x000fda0003f25070 */
[----:B------:R3:W-:Y:S01]  /*1b70*/  LDGSTS.E.BYPASS.128 [R80+0xd000], [R36.64], P1 ;  /* 0x0d00000024507fae */ /* 0x0007e20008901c44 */
[----:B------:R-:W-:-:S04]  /*1b80*/  ISETP.LT.U32.AND P1, PT, R53, R0, PT ;  /* 0x000000003500720c */ /* 0x000fc80003f21070 */
[----:B------:R-:W-:-:S04]  /*1b90*/  ISETP.LT.AND.EX P1, PT, RZ, R68, !P0, P1 ;  /* 0x00000044ff00720c */ /* 0x000fc80004721310 */
[----:B-1----:R-:W-:-:S04]  /*1ba0*/  SEL R32, RZ, 0x10, !P1 ;  /* 0x00000010ff207807 */ /* 0x002fc80004800000 */
[----:B------:R-:W-:Y:S02]  /*1bb0*/  SEL R34, R32, RZ, P5 ;  /* 0x000000ff20227207 */ /* 0x000fe40002800000 */
[----:B------:R-:W-:-:S05]  /*1bc0*/  IADD3 R32, P5, R26, R83, RZ ;  /* 0x000000531a207210 */ /* 0x000fca0007fbe0ff */
[----:B------:R-:W-:Y:S01]  /*1bd0*/  IMAD.X R33, R27, 0x1, R85, P5 ;  /* 0x000000011b217824 */ /* 0x000fe200028e0655 */
[----:B------:R-:W-:Y:S02]  /*1be0*/  ISETP.NE.U32.AND P5, PT, R34, RZ, PT ;  /* 0x000000ff2200720c */ /* 0x000fe40003fa5070 */
[----:B------:R-:W-:-:S04]  /*1bf0*/  LOP3.LUT R13, R13, 0xffffffdf, RZ, 0xc0, !PT ;  /* 0xffffffdf0d0d7812 */ /* 0x000fc800078ec0ff */
[----:B------:R-:W-:Y:S02]  /*1c00*/  @P1 LOP3.LUT R13, R13, 0x20, RZ, 0xfc, !PT ;  /* 0x000000200d0d1812 */ /* 0x000fe400078efcff */
[----:B------:R-:W-:-:S05]  /*1c10*/  ISETP.NE.AND P1, PT, R35, RZ, PT ;  /* 0x000000ff2300720c */ /* 0x000fca0003f25270 */
[----:B------:R1:W-:Y:S01]  /*1c20*/  LDGSTS.E.BYPASS.128 [R78+0xd000], [R46.64], P5 ;  /* 0x0d0000002e4e7fae */ /* 0x0003e2000a901c44 */
[C---:B------:R-:W-:Y:S02]  /*1c30*/  IADD3 R34, P5, R26.reuse, R79, RZ ;  /* 0x0000004f1a227210 */ /* 0x040fe40007fbe0ff */
[----:B------:R-:W-:Y:S01]  /*1c40*/  P2R R49, PR, RZ, 0x1 ;  /* 0x00000001ff317803 */ /* 0x000fe20000000000 */
[----:B------:R-:W0:Y:S02]  /*1c50*/  LDGDEPBAR ;  /* 0x00000000000079af */ /* 0x000e240000000000 */
[----:B------:R-:W-:Y:S01]  /*1c60*/  IMAD.X R35, R27, 0x1, R81, P5 ;  /* 0x000000011b237824 */ /* 0x000fe200028e0651 */
[----:B---3--:R-:W-:-:S05]  /*1c70*/  IADD3 R36, P5, R26, R75, RZ ;  /* 0x0000004b1a247210 */ /* 0x008fca0007fbe0ff */
[----:B------:R-:W-:Y:S01]  /*1c80*/  IMAD.X R37, R27, 0x1, R77, P5 ;  /* 0x000000011b257824 */ /* 0x000fe200028e064d */
[----:B--2---:R-:W-:-:S05]  /*1c90*/  IADD3 R40, P5, R26, R71, RZ ;  /* 0x000000471a287210 */ /* 0x004fca0007fbe0ff */
[----:B------:R-:W-:Y:S01]  /*1ca0*/  IMAD.X R41, R27, 0x1, R73, P5 ;  /* 0x000000011b297824 */ /* 0x000fe200028e0649 */
[----:B------:R-:W-:-:S05]  /*1cb0*/  IADD3 R42, P5, R26, R67, RZ ;  /* 0x000000431a2a7210 */ /* 0x000fca0007fbe0ff */
[----:B------:R-:W-:Y:S01]  /*1cc0*/  IMAD.X R43, R27, 0x1, R69, P5 ;  /* 0x000000011b2b7824 */ /* 0x000fe200028e0645 */
[----:B------:R-:W-:-:S05]  /*1cd0*/  IADD3 R44, P5, R26, R63, RZ ;  /* 0x0000003f1a2c7210 */ /* 0x000fca0007fbe0ff */
[----:B------:R-:W-:Y:S01]  /*1ce0*/  IMAD.X R45, R27, 0x1, R65, P5 ;  /* 0x000000011b2d7824 */ /* 0x000fe200028e0641 */
[----:B-1----:R-:W-:-:S05]  /*1cf0*/  IADD3 R46, P5, R26, R59, RZ ;  /* 0x0000003b1a2e7210 */ /* 0x002fca0007fbe0ff */
[----:B------:R-:W-:Y:S01]  /*1d00*/  IMAD.X R47, R27, 0x1, R61, P5 ;  /* 0x000000011b2f7824 */ /* 0x000fe200028e063d */
[----:B------:R-:W-:Y:S02]  /*1d10*/  ISETP.NE.U32.AND P5, PT, R28, RZ, PT ;  /* 0x000000ff1c00720c */ /* 0x000fe40003fa5070 */
[----:B------:R-:W-:-:S04]  /*1d20*/  ISETP.NE.U32.AND P0, PT, R52, RZ, PT ;  /* 0x000000ff3400720c */ /* 0x000fc80003f05070 */
[----:B------:R-:W-:-:S07]  /*1d30*/  P2R R48, PR, RZ, 0x1 ;  /* 0x00000001ff307803 */ /* 0x000fce0000000000 */
[----:B------:R1:W-:Y:S01]  /*1d40*/  LDGSTS.E.BYPASS.128 [R74+0xa000], [R30.64], P5 ;  /* 0x0a0000001e4a7fae */ /* 0x0003e2000a901c44 */
[----:B------:R-:W-:-:S03]  /*1d50*/  ISETP.NE.U32.AND P5, PT, R57, RZ, PT ;  /* 0x000000ff3900720c */ /* 0x000fc60003fa5070 */
[----:B------:R2:W-:Y:S01]  /*1d60*/  LDGSTS.E.BYPASS.128 [R72+0xa000], [R32.64], P0 ;  /* 0x0a00000020487fae */ /* 0x0005e20008101c44 */
[----:B------:R-:W-:-:S03]  /*1d70*/  ISETP.NE.U32.AND P0, PT, R28, RZ, PT ;  /* 0x000000ff1c00720c */ /* 0x000fc60003f05070 */
[----:B------:R3:W-:Y:S04]  /*1d80*/  LDGSTS.E.BYPASS.128 [R70+0xa000], [R34.64], P1 ;  /* 0x0a00000022467fae */ /* 0x0007e80008901c44 */
        /* <DEDUP_REMOVED lines=8> */
[----:B------:R2:W-:Y:S04]  /*1e10*/  LDGSTS.E.BYPASS.128 [R72+0x10000], [R32.64+0x80], P0 ;  /* 0x1000008020487fae */ /* 0x0005e80008101c44 */
[----:B------:R3:W-:Y:S04]  /*1e20*/  LDGSTS.E.BYPASS.128 [R70+0x10000], [R34.64+0x80], P1 ;  /* 0x1000008022467fae */ /* 0x0007e80008901c44 */
[----:B------:R2:W-:Y:S04]  /*1e30*/  LDGSTS.E.BYPASS.128 [R251+0x10000], [R36.64+0x80], P2 ;  /* 0x1000008024fb7fae */ /* 0x0005e80009101c44 */
[----:B------:R2:W-:Y:S04]  /*1e40*/  LDGSTS.E.BYPASS.128 [R250+0x10000], [R40.64+0x80], P3 ;  /* 0x1000008028fa7fae */ /* 0x0005e80009901c44 */
[----:B------:R2:W-:Y:S04]  /*1e50*/  LDGSTS.E.BYPASS.128 [R249+0x10000], [R42.64+0x80], P4 ;  /* 0x100000802af97fae */ /* 0x0005e8000a101c44 */
[----:B------:R2:W-:Y:S04]  /*1e60*/  LDGSTS.E.BYPASS.128 [R248+0x10000], [R44.64+0x80], P5 ;  /* 0x100000802cf87fae */ /* 0x0005e8000a901c44 */
[----:B------:R2:W-:Y:S04]  /*1e70*/  LDGSTS.E.BYPASS.128 [R245+0x10000], [R46.64+0x80], P6 ;  /* 0x100000802ef57fae */ /* 0x0005e8000b101c44 */
[----:B------:R-:W0:Y:S01]  /*1e80*/  LDGDEPBAR ;  /* 0x00000000000079af */ /* 0x000e220000000000 */
[----:B------:R-:W-:Y:S01]  /*1e90*/  ISETP.GT.AND P5, PT, R12, 0x3f, PT ;  /* 0x0000003f0c00780c */ /* 0x000fe20003fa4270 */
[----:B------:R-:W-:Y:S01]  /*1ea0*/  IMAD.MOV.U32 R185, RZ, RZ, R10 ;  /* 0x000000ffffb97224 */ /* 0x000fe200078e000a */
[----:B------:R-:W-:Y:S01]  /*1eb0*/  ISETP.NE.AND P0, PT, R49, RZ, PT ;  /* 0x000000ff3100720c */ /* 0x000fe20003f05270 */
[----:B------:R-:W-:Y:S01]  /*1ec0*/  IMAD.MOV.U32 R184, RZ, RZ, R11 ;  /* 0x000000ffffb87224 */ /* 0x000fe200078e000b */
[----:B------:R-:W-:Y:S01]  /*1ed0*/  ISETP.NE.AND P1, PT, R60, RZ, PT ;  /* 0x000000ff3c00720c */ /* 0x000fe20003f25270 */
[----:B------:R-:W-:Y:S01]  /*1ee0*/  IMAD.MOV.U32 R183, RZ, RZ, R14 ;  /* 0x000000ffffb77224 */ /* 0x000fe200078e000e */
[----:B------:R-:W-:Y:S01]  /*1ef0*/  ISETP.NE.AND P2, PT, R62, RZ, PT ;  /* 0x000000ff3e00720c */ /* 0x000fe20003f45270 */
[----:B------:R-:W-:Y:S01]  /*1f00*/  IMAD.MOV.U32 R182, RZ, RZ, R15 ;  /* 0x000000ffffb67224 */ /* 0x000fe200078e000f */
[----:B------:R-:W-:Y:S01]  /*1f10*/  ISETP.NE.AND P3, PT, R64, RZ, PT ;  /* 0x000000ff4000720c */ /* 0x000fe20003f65270 */
[----:B---3--:R-:W-:Y:S01]  /*1f20*/  IMAD.MOV.U32 R35, RZ, RZ, R38 ;  /* 0x000000ffff237224 */ /* 0x008fe200078e0026 */
[----:B------:R-:W-:Y:S01]  /*1f30*/  ISETP.NE.AND P4, PT, R66, RZ, PT ;  /* 0x000000ff4200720c */ /* 0x000fe20003f85270 */
[----:B-1----:R-:W-:Y:S01]  /*1f40*/  IMAD.MOV.U32 R31, RZ, RZ, R16 ;  /* 0x000000ffff1f7224 */ /* 0x002fe200078e0010 */
[----:B------:R-:W-:Y:S01]  /*1f50*/  LOP3.LUT R10, R76, 0x1f, RZ, 0xc0, !PT ;  /* 0x0000001f4c0a7812 */ /* 0x000fe200078ec0ff */
[----:B------:R-:W-:Y:S01]  /*1f60*/  IMAD.MOV.U32 R30, RZ, RZ, R17 ;  /* 0x000000ffff1e7224 */ /* 0x000fe200078e0011 */
[----:B------:R-:W-:Y:S01]  /*1f70*/  SHF.R.U32.HI R11, RZ, 0x5, R76 ;  /* 0x00000005ff0b7819 */ /* 0x000fe2000001164c */
[----:B------:R-:W-:-:S04]  /*1f80*/  DEPBAR.LE SB0, 0x5 ;  /* 0x000081400000791a */ /* 0x000fc80000000000 */
[----:B------:R-:W-:Y:S06]  /*1f90*/  BAR.SYNC 0x0 ;  /* 0x0000000000007b1d */ /* 0x000fec0000000000 */
[----:B------:R-:W-:Y:S05]  /*1fa0*/  @P5 BRA `(.L_x_0) ;  /* 0x000002e000005947 */ /* 0x000fea0003800000 */
[----:B--2---:R-:W-:Y:S01]  /*1fb0*/  LOP3.LUT R0, R11, 0x1, RZ, 0xc0, !PT ;  /* 0x000000010b007812 */ /* 0x004fe200078ec0ff */
[----:B------:R-:W-:Y:S01]  /*1fc0*/  IMAD.SHL.U32 R197, R76, 0x2, RZ ;  /* 0x000000024cc57824 */ /* 0x000fe200078e00ff */
[----:B------:R-:W-:Y:S01]  /*1fd0*/  SHF.R.U32.HI R10, RZ, 0x2, R10 ;  /* 0x00000002ff0a7819 */ /* 0x000fe2000001160a */
[----:B------:R-:W-:Y:S01]  /*1fe0*/  CS2R R104, SRZ ;  /* 0x0000000000687805 */ /* 0x000fe2000001ff00 */
[----:B------:R-:W-:Y:S01]  /*1ff0*/  CS2R R106, SRZ ;  /* 0x00000000006a7805 */ /* 0x000fe2000001ff00 */
[----:B------:R1:W-:Y:S01]  /*2000*/  STL [R1+0x28], R0 ;  /* 0x0000280001007387 */ /* 0x0003e20000100800 */
[----:B------:R-:W-:Y:S01]  /*2010*/  LOP3.LUT R197, R197, 0x6, RZ, 0xc0, !PT ;  /* 0x00000006c5c57812 */ /* 0x000fe200078ec0ff */
[----:B------:R-:W-:Y:S01]  /*2020*/  CS2R R108, SRZ ;  /* 0x00000000006c7805 */ /* 0x000fe2000001ff00 */
[----:B------:R-:W-:Y:S01]  /*2030*/  CS2R R110, SRZ ;  /* 0x00000000006e7805 */ /* 0x000fe2000001ff00 */
[----:B------:R-:W-:Y:S01]  /*2040*/  CS2R R112, SRZ ;  /* 0x0000000000707805 */ /* 0x000fe2000001ff00 */
[C---:B------:R-:W-:Y:S01]  /*2050*/  LOP3.LUT R3, R197.reuse, 0x8, RZ, 0xfc, !PT ;  /* 0x00000008c5037812 */ /* 0x040fe200078efcff */
[----:B------:R-:W-:Y:S01]  /*2060*/  CS2R R114, SRZ ;  /* 0x0000000000727805 */ /* 0x000fe2000001ff00 */
[C---:B------:R-:W-:Y:S01]  /*2070*/  LOP3.LUT R2, R197.reuse, 0x10, RZ, 0xfc, !PT ;  /* 0x00000010c5027812 */ /* 0x040fe200078efcff */
[----:B------:R-:W-:Y:S01]  /*2080*/  CS2R R116, SRZ ;  /* 0x0000000000747805 */ /* 0x000fe2000001ff00 */
[----:B------:R-:W-:Y:S01]  /*2090*/  CS2R R118, SRZ ;  /* 0x0000000000767805 */ /* 0x000fe2000001ff00 */
[----:B-1----:R-:W-:Y:S01]  /*20a0*/  IMAD R0, R0, 0x10, R10 ;  /* 0x0000001000007824 */ /* 0x002fe200078e020a */
[----:B------:R-:W-:Y:S01]  /*20b0*/  CS2R R168, SRZ ;  /* 0x0000000000a87805 */ /* 0x000fe2000001ff00 */
[----:B------:R-:W-:Y:S01]  /*20c0*/  CS2R R170, SRZ ;  /* 0x0000000000aa7805 */ /* 0x000fe2000001ff00 */
[----:B------:R-:W-:Y:S01]  /*20d0*/  CS2R R176, SRZ ;  /* 0x0000000000b07805 */ /* 0x000fe2000001ff00 */
[----:B------:R-:W-:Y:S01]  /*20e0*/  CS2R R178, SRZ ;  /* 0x0000000000b27805 */ /* 0x000fe2000001ff00 */
[----:B------:R1:W-:Y:S01]  /*20f0*/  STL [R1+0x24], R0 ;  /* 0x0000240001007387 */ /* 0x0003e20000100800 */
[----:B------:R-:W-:Y:S01]  /*2100*/  CS2R R172, SRZ ;  /* 0x0000000000ac7805 */ /* 0x000fe2000001ff00 */
[----:B------:R-:W-:Y:S01]  /*2110*/  CS2R R174, SRZ ;  /* 0x0000000000ae7805 */ /* 0x000fe2000001ff00 */
[----:B------:R-:W-:Y:S01]  /*2120*/  CS2R R100, SRZ ;  /* 0x0000000000647805 */ /* 0x000fe2000001ff00 */
[----:B------:R2:W-:Y:S01]  /*2130*/  STL [R1+0x14], R3 ;  /* 0x0000140301007387 */ /* 0x0005e20000100800 */
[----:B------:R-:W-:Y:S01]  /*2140*/  CS2R R102, SRZ ;  /* 0x0000000000667805 */ /* 0x000fe2000001ff00 */
[----:B------:R-:W-:Y:S01]  /*2150*/  CS2R R40, SRZ ;  /* 0x0000000000287805 */ /* 0x000fe2000001ff00 */
[----:B------:R-:W-:Y:S01]  /*2160*/  CS2R R42, SRZ ;  /* 0x00000000002a7805 */ /* 0x000fe2000001ff00 */
[----:B------:R-:W-:Y:S01]  /*2170*/  CS2R R68, SRZ ;  /* 0x0000000000447805 */ /* 0x000fe2000001ff00 */
[----:B------:R-:W-:Y:S01]  /*2180*/  CS2R R70, SRZ ;  /* 0x0000000000467805 */ /* 0x000fe2000001ff00 */
[----:B-1----:R-:W-:Y:S01]  /*2190*/  LOP3.LUT R0, R197, 0x18, RZ, 0xfc, !PT ;  /* 0x00000018c5007812 */ /* 0x002fe200078efcff */
        /* <DEDUP_REMOVED lines=14> */
[----:B------:R-:W-:Y:S05]  /*2280*/  BRA `(.L_x_1) ;  /* 0x000048e000007947 */ /* 0x000fea0003800000 */
.L_x_0:
[----:B--2---:R-:W-:Y:S01]  /*2290*/  SHF.R.S32.HI R15, RZ, 0x1f, R12 ;  /* 0x0000001fff0f7819 */ /* 0x004fe2000001140c */
[----:B----4-:R-:W-:Y:S01]  /*22a0*/  IMAD R247, R19, 0x10, R18 ;  /* 0x0000001013f77824 */ /* 0x010fe200078e0212 */
[----:B------:R-:W-:Y:S01]  /*22b0*/  SHF.R.U32.HI R17, RZ, 0x4, R10 ;  /* 0x00000004ff117819 */ /* 0x000fe2000001160a */
[C---:B------:R-:W-:Y:S01]  /*22c0*/  IMAD.SHL.U32 R32, R76.reuse, 0x40, RZ ;  /* 0x000000404c207824 */ /* 0x040fe200078e00ff */
[----:B------:R-:W-:Y:S01]  /*22d0*/  LEA.HI R15, R15, R12, RZ, 0x6 ;  /* 0x0000000c0f0f7211 */ /* 0x000fe200078f30ff */
[----:B------:R-:W-:Y:S01]  /*22e0*/  IMAD.SHL.U32 R197, R76, 0x2, RZ ;  /* 0x000000024cc57824 */ /* 0x000fe200078e00ff */
[--C-:B------:R-:W-:Y:S01]  /*22f0*/  SHF.R.U32.HI R12, RZ, 0x1, R76.reuse ;  /* 0x00000001ff0c7819 */ /* 0x100fe2000001164c */
[----:B------:R-:W-:Y:S01]  /*2300*/  IMAD.SHL.U32 R72, R95, 0x80, RZ ;  /* 0x000000805f487824 */ /* 0x000fe200078e00ff */
[----:B------:R-:W-:Y:S01]  /*2310*/  SHF.R.U32.HI R14, RZ, 0x3, R76 ;  /* 0x00000003ff0e7819 */ /* 0x000fe2000001164c */
[----:B------:R-:W-:Y:S01]  /*2320*/  IMAD.SHL.U32 R38, R93, 0x80, RZ ;  /* 0x000000805d267824 */ /* 0x000fe200078e00ff */
[----:B------:R-:W-:Y:S01]  /*2330*/  SGXT.U32 R12, R12, 0x2 ;  /* 0x000000020c0c781a */ /* 0x000fe20000000000 */
[----:B------:R-:W-:Y:S01]  /*2340*/  IMAD.SHL.U32 R247, R247, 0x4000, RZ ;  /* 0x00004000f7f77824 */ /* 0x000fe200078e00ff */
[----:B------:R-:W-:Y:S01]  /*2350*/  LOP3.LUT R74, R11, 0x1, RZ, 0xc0, !PT ;  /* 0x000000010b4a7812 */ /* 0x000fe200078ec0ff */
[----:B------:R-:W-:Y:S01]  /*2360*/  IMAD.MOV.U32 R187, RZ, RZ, RZ ;  /* 0x000000ffffbb7224 */ /* 0x000fe200078e00ff */
[C---:B------:R-:W-:Y:S01]  /*2370*/  IADD3 R19, R17.reuse, 0x2, RZ ;  /* 0x0000000211137810 */ /* 0x040fe20007ffe0ff */
[----:B------:R-:W-:Y:S01]  /*2380*/  CS2R R40, SRZ ;  /* 0x0000000000287805 */ /* 0x000fe2000001ff00 */
[----:B------:R-:W-:Y:S01]  /*2390*/  SHF.R.U32.HI R16, RZ, 0x1, R14 ;  /* 0x00000001ff107819 */ /* 0x000fe2000001160e */
[----:B------:R-:W-:Y:S01]  /*23a0*/  IMAD.SHL.U32 R18, R74, 0x2, RZ ;  /* 0x000000024a127824 */ /* 0x000fe200078e00ff */
[-C--:B------:R-:W-:Y:S01]  /*23b0*/  LOP3.LUT R28, R17, R12.reuse, RZ, 0x3c, !PT ;  /* 0x0000000c111c7212 */ /* 0x080fe200078e3cff */
[----:B------:R1:W-:Y:S01]  /*23c0*/  STL [R1+0x28], R74 ;  /* 0x0000284a01007387 */ /* 0x0003e20000100800 */
[----:B------:R-:W-:Y:S01]  /*23d0*/  LOP3.LUT R34, R19, R12, RZ, 0x3c, !PT ;  /* 0x0000000c13227212 */ /* 0x000fe200078e3cff */
[----:B------:R-:W-:Y:S01]  /*23e0*/  IMAD.IADD R12, R17, 0x1, R18 ;  /* 0x00000001110c7824 */ /* 0x000fe200078e0212 */
[----:B------:R-:W-:Y:S01]  /*23f0*/  SHF.R.U32.HI R11, RZ, 0x2, R76 ;  /* 0x00000002ff0b7819 */ /* 0x000fe2000001164c */
[----:B------:R-:W-:Y:S01]  /*2400*/  IMAD.SHL.U32 R28, R28, 0x10, RZ ;  /* 0x000000101c1c7824 */ /* 0x000fe200078e00ff */
[----:B------:R-:W-:Y:S01]  /*2410*/  SGXT.U32 R16, R16, 0x2 ;  /* 0x000000021010781a */ /* 0x000fe20000000000 */
[----:B------:R-:W-:Y:S01]  /*2420*/  IMAD.SHL.U32 R34, R34, 0x10, RZ ;  /* 0x0000001022227824 */ /* 0x000fe200078e00ff */
[----:B------:R-:W-:Y:S01]  /*2430*/  LOP3.LUT R33, R197, 0x1e, RZ, 0xc0, !PT ;  /* 0x0000001ec5217812 */ /* 0x000fe200078ec0ff */
[----:B------:R-:W-:Y:S01]  /*2440*/  CS2R R42, SRZ ;  /* 0x00000000002a7805 */ /* 0x000fe2000001ff00 */
[----:B------:R-:W-:Y:S01]  /*2450*/  LOP3.LUT R37, R32, 0x3c0, RZ, 0xc0, !PT ;  /* 0x000003c020257812 */ /* 0x000fe200078ec0ff */
[----:B------:R-:W-:Y:S01]  /*2460*/  CS2R R68, SRZ ;  /* 0x0000000000447805 */ /* 0x000fe2000001ff00 */
[----:B------:R-:W-:Y:S01]  /*2470*/  LOP3.LUT R32, R16, 0x3, R11, 0x78, !PT ;  /* 0x0000000310207812 */ /* 0x000fe200078e780b */
[----:B------:R-:W-:Y:S01]  /*2480*/  IMAD R33, R12, 0x44, R33 ;  /* 0x000000440c217824 */ /* 0x000fe200078e0221 */
[----:B------:R-:W-:Y:S01]  /*2490*/  LOP3.LUT R16, R76, 0x7, RZ, 0xc0, !PT ;  /* 0x000000074c107812 */ /* 0x000fe200078ec0ff */
[----:B------:R-:W-:Y:S01]  /*24a0*/  CS2R R70, SRZ ;  /* 0x0000000000467805 */ /* 0x000fe2000001ff00 */
[-C--:B------:R-:W-:Y:S01]  /*24b0*/  LOP3.LUT R11, R28, R37.reuse, RZ, 0xfc, !PT ;  /* 0x000000251c0b7212 */ /* 0x080fe200078efcff */
[----:B------:R-:W-:Y:S01]  /*24c0*/  CS2R R44, SRZ ;  /* 0x00000000002c7805 */ /* 0x000fe2000001ff00 */
[----:B------:R-:W-:Y:S01]  /*24d0*/  LOP3.LUT R18, R18, 0x1, R14, 0xf8, !PT ;  /* 0x0000000112127812 */ /* 0x000fe200078ef80e */
[----:B------:R-:W-:Y:S01]  /*24e0*/  CS2R R46, SRZ ;  /* 0x00000000002e7805 */ /* 0x000fe2000001ff00 */
[----:B------:R-:W-:Y:S01]  /*24f0*/  LOP3.LUT R28, R14, 0x6, RZ, 0xc0, !PT ;  /* 0x000000060e1c7812 */ /* 0x000fe200078ec0ff */
[----:B------:R-:W-:Y:S01]  /*2500*/  CS2R R48, SRZ ;  /* 0x0000000000307805 */ /* 0x000fe2000001ff00 */
[----:B------:R-:W-:Y:S01]  /*2510*/  LOP3.LUT R12, R34, R37, RZ, 0xfc, !PT ;  /* 0x00000025220c7212 */ /* 0x000fe200078efcff */
[----:B------:R-:W-:Y:S01]  /*2520*/  IMAD.SHL.U32 R34, R16, 0x40, RZ ;  /* 0x0000004010227824 */ /* 0x000fe200078e00ff */
[C---:B------:R-:W-:Y:S01]  /*2530*/  IADD3 R14, R17.reuse, 0x4, RZ ;  /* 0x00000004110e7810 */ /* 0x040fe20007ffe0ff */
[----:B------:R-:W-:Y:S01]  /*2540*/  IMAD.SHL.U32 R28, R28, 0x20, RZ ;  /* 0x000000201c1c7824 */ /* 0x000fe200078e00ff */
[C---:B------:R-:W-:Y:S01]  /*2550*/  IADD3 R16, R17.reuse, 0x6, RZ ;  /* 0x0000000611107810 */ /* 0x040fe20007ffe0ff */
[----:B------:R-:W-:Y:S01]  /*2560*/  IMAD R241, R18, 0x200, R34 ;  /* 0x0000020012f17824 */ /* 0x000fe200078e0222 */
[----:B------:R-:W-:Y:S01]  /*2570*/  LOP3.LUT R14, R14, 0x7, R76, 0x78, !PT ;  /* 0x000000070e0e7812 */ /* 0x000fe200078e784c */
[----:B------:R-:W-:Y:S01]  /*2580*/  IMAD R239, R17, 0x200, R34 ;  /* 0x0000020011ef7824 */ /* 0x000fe200078e0222 */
[--C-:B------:R-:W-:Y:S01]  /*2590*/  LOP3.LUT R36, R19, 0x7, R76.reuse, 0x78, !PT ;  /* 0x0000000713247812 */ /* 0x100fe200078e784c */
[----:B------:R-:W-:Y:S01]  /*25a0*/  IMAD.SHL.U32 R19, R53, 0x80, RZ ;  /* 0x0000008035137824 */ /* 0x000fe200078e00ff */
[--C-:B------:R-:W-:Y:S01]  /*25b0*/  LOP3.LUT R244, R17, 0x7, R76.reuse, 0x78, !PT ;  /* 0x0000000711f47812 */ /* 0x100fe200078e784c */
[--C-:B------:R-:W-:Y:S01]  /*25c0*/  IMAD R242, R14, 0x8, R241.reuse ;  /* 0x000000080ef27824 */ /* 0x100fe200078e02f1 */
[----:B------:R-:W-:Y:S01]  /*25d0*/  LOP3.LUT R14, R18, 0x4, RZ, 0xfc, !PT ;  /* 0x00000004120e7812 */ /* 0x000fe200078efcff */
[----:B------:R-:W-:Y:S01]  /*25e0*/  IMAD.SHL.U32 R17, R32, 0x8, RZ ;  /* 0x0000000820117824 */ /* 0x000fe200078e00ff */
[--C-:B------:R-:W-:Y:S01]  /*25f0*/  LOP3.LUT R240, R18, 0x7, R76.reuse, 0x78, !PT ;  /* 0x0000000712f07812 */ /* 0x100fe200078e784c */
[--C-:B------:R-:W-:Y:S01]  /*2600*/  IMAD R243, R36, 0x8, R241.reuse ;  /* 0x0000000824f37824 */ /* 0x100fe200078e02f1 */
[--C-:B------:R-:W-:Y:S01]  /*2610*/  LOP3.LUT R16, R16, 0x7, R76.reuse, 0x78, !PT ;  /* 0x0000000710107812 */ /* 0x100fe200078e784c */
[----:B------:R-:W-:Y:S01]  /*2620*/  IMAD R244, R244, 0x8, R241 ;  /* 0x00000008f4f47824 */ /* 0x000fe200078e02f1 */
[----:B------:R-:W-:Y:S01]  /*2630*/  LOP3.LUT R14, R14, 0x7, R76, 0x78, !PT ;  /* 0x000000070e0e7812 */ /* 0x000fe200078e784c */
[----:B------:R-:W-:Y:S01]  /*2640*/  IMAD R240, R240, 0x8, R239 ;  /* 0x00000008f0f07824 */ /* 0x000fe200078e02ef */
[----:B------:R-:W-:Y:S01]  /*2650*/  SHF.R.U32.HI R32, RZ, 0x2, R10 ;  /* 0x00000002ff207819 */ /* 0x000fe2000001160a */
[----:B------:R-:W-:Y:S01]  /*2660*/  IMAD R241, R16, 0x8, R241 ;  /* 0x0000000810f17824 */ /* 0x000fe200078e02f1 */
[----:B------:R-:W-:Y:S01]  /*2670*/  LOP3.LUT R16, R17, R28, RZ, 0xfc, !PT ;  /* 0x0000001c11107212 */ /* 0x000fe200078efcff */
[----:B------:R-:W-:Y:S01]  /*2680*/  IMAD R239, R14, 0x8, R239 ;  /* 0x000000080eef7824 */ /* 0x000fe200078e02ef */
[----:B------:R-:W-:Y:S01]  /*2690*/  LOP3.LUT R14, R76, 0x3, RZ, 0xc0, !PT ;  /* 0x000000034c0e7812 */ /* 0x000fe200078ec0ff */
[C-C-:B------:R-:W-:Y:S01]  /*26a0*/  IMAD R17, R74.reuse, 0x8, R32.reuse ;  /* 0x000000084a117824 */ /* 0x140fe200078e0220 */
[----:B------:R-:W-:Y:S01]  /*26b0*/  SHF.L.U64.HI R75, R95, 0x7, RZ ;  /* 0x000000075f4b7819 */ /* 0x000fe200000102ff */
[----:B------:R-:W-:Y:S01]  /*26c0*/  IMAD.SHL.U32 R36, R91, 0x80, RZ ;  /* 0x000000805b247824 */ /* 0x000fe200078e00ff */
[----:B------:R-:W-:Y:S01]  /*26d0*/  SHF.L.U64.HI R73, R93, 0x7, RZ ;  /* 0x000000075d497819 */ /* 0x000fe200000102ff */
[----:B-1----:R-:W-:Y:S01]  /*26e0*/  IMAD R74, R74, 0x10, R32 ;  /* 0x000000104a4a7824 */ /* 0x002fe200078e0220 */
[----:B------:R-:W-:Y:S01]  /*26f0*/  SHF.L.U64.HI R37, R91, 0x7, RZ ;  /* 0x000000075b257819 */ /* 0x000fe200000102ff */
[----:B------:R-:W-:Y:S01]  /*2700*/  IMAD R32, R17, 0x5, R14 ;  /* 0x0000000511207824 */ /* 0x000fe200078e020e */
[C---:B------:R-:W-:Y:S01]  /*2710*/  SHF.L.U64.HI R75, R72.reuse, 0x1, R75 ;  /* 0x00000001484b7819 */ /* 0x040fe2000001024b */
[----:B------:R-:W-:Y:S01]  /*2720*/  IMAD.SHL.U32 R17, R72, 0x2, RZ ;  /* 0x0000000248117824 */ /* 0x000fe200078e00ff */
[----:B------:R-:W-:Y:S01]  /*2730*/  SHF.L.U64.HI R72, R38, 0x1, R73 ;  /* 0x0000000126487819 */ /* 0x000fe20000010249 */
[----:B------:R-:W-:Y:S01]  /*2740*/  STL [R1+0x24], R74 ;  /* 0x0000244a01007387 */ /* 0x000fe20000100800 */
[----:B------:R-:W-:Y:S01]  /*2750*/  SHF.L.U64.HI R17, R36, 0x1, R37 ;  /* 0x0000000124117819 */ /* 0x000fe20000010225 */
[----:B------:R-:W-:Y:S01]  /*2760*/  IMAD.SHL.U32 R14, R14, 0x2, RZ ;  /* 0x000000020e0e7824 */ /* 0x000fe200078e00ff */
[----:B------:R-:W-:Y:S01]  /*2770*/  SHF.L.U64.HI R34, R53, 0x7, RZ ;  /* 0x0000000735227819 */ /* 0x000fe200000102ff */
[----:B------:R-:W-:Y:S01]  /*2780*/  STL [R1+0x18], R72 ;  /* 0x0000184801007387 */ /* 0x000fe20000100800 */
[----:B------:R-:W-:Y:S01]  /*2790*/  SHF.R.U32.HI R18, RZ, 0x1, R9 ;  /* 0x00000001ff127819 */ /* 0x000fe20000011609 */
[----:B------:R-:W-:Y:S01]  /*27a0*/  IMAD.WIDE R28, R29, R246, c[0x0][0x178] ;  /* 0x00005e001d1c7625 */ /* 0x000fe200078e02f6 */
[----:B------:R-:W-:Y:S01]  /*27b0*/  LOP3.LUT R16, R16, 0x6, R197, 0xf8, !PT ;  /* 0x0000000610107812 */ /* 0x000fe200078ef8c5 */
[----:B------:R1:W-:Y:S01]  /*27c0*/  STL [R1+0x1c], R17 ;  /* 0x00001c1101007387 */ /* 0x0003e20000100800 */
[----:B------:R-:W-:Y:S01]  /*27d0*/  LOP3.LUT R197, R197, 0x6, RZ, 0xc0, !PT ;  /* 0x00000006c5c57812 */ /* 0x000fe200078ec0ff */
[----:B------:R-:W-:Y:S01]  /*27e0*/  IMAD.MOV.U32 R9, RZ, RZ, 0x1 ;  /* 0x00000001ff097424 */ /* 0x000fe200078e00ff */
[C---:B------:R-:W-:Y:S01]  /*27f0*/  SHF.L.U64.HI R34, R19.reuse, 0x1, R34 ;  /* 0x0000000113227819 */ /* 0x040fe20000010222 */
[----:B------:R-:W-:Y:S01]  /*2800*/  IMAD.SHL.U32 R16, R16, 0x2, RZ ;  /* 0x0000000210107824 */ /* 0x000fe200078e00ff */
[----:B------:R-:W-:Y:S01]  /*2810*/  LOP3.LUT R215, R18, 0x20, R235, 0xfe, !PT ;  /* 0x0000002012d77812 */ /* 0x000fe200078efeeb */
[----:B------:R-:W-:Y:S01]  /*2820*/  IMAD.MOV.U32 R10, RZ, RZ, 0x80 ;  /* 0x00000080ff0a7424 */ /* 0x000fe200078e00ff */
[----:B------:R-:W-:Y:S01]  /*2830*/  SHF.R.S32.HI R214, RZ, 0x6, R15 ;  /* 0x00000006ffd67819 */ /* 0x000fe2000001140f */
[----:B------:R2:W-:Y:S01]  /*2840*/  STL [R1+0x20], R34 ;  /* 0x0000202201007387 */ /* 0x0005e20000100800 */
[C-C-:B------:R-:W-:Y:S01]  /*2850*/  IMAD R15, R74.reuse, 0x28, R14.reuse ;  /* 0x000000284a0f7824 */ /* 0x140fe200078e020e */
[----:B------:R-:W-:Y:S01]  /*2860*/  CS2R R50, SRZ ;  /* 0x0000000000327805 */ /* 0x000fe2000001ff00 */
[----:B-1----:R-:W-:Y:S01]  /*2870*/  IMAD.SHL.U32 R17, R19, 0x2, RZ ;  /* 0x0000000213117824 */ /* 0x002fe200078e00ff */
[----:B------:R-:W-:Y:S01]  /*2880*/  LOP3.LUT R19, R235, R18, RZ, 0xfc, !PT ;  /* 0x00000012eb137212 */ /* 0x000fe200078efcff */
[----:B------:R-:W-:Y:S01]  /*2890*/  IMAD R17, R74, 0x22, R14 ;  /* 0x000000224a117824 */ /* 0x000fe200078e020e */
[----:B------:R-:W-:Y:S01]  /*28a0*/  LOP3.LUT R18, R197, 0x8, RZ, 0xfc, !PT ;  /* 0x00000008c5127812 */ /* 0x000fe200078efcff */
[----:B------:R-:W-:Y:S01]  /*28b0*/  CS2R R52, SRZ ;  /* 0x0000000000347805 */ /* 0x000fe2000001ff00 */
[----:B------:R-:W-:Y:S01]  /*28c0*/  CS2R R54, SRZ ;  /* 0x0000000000367805 */ /* 0x000fe2000001ff00 */
[----:B------:R-:W-:Y:S01]  /*28d0*/  IMAD.SHL.U32 R14, R19, 0x20, RZ ;  /* 0x00000020130e7824 */ /* 0x000fe200078e00ff */
[C---:B--2---:R-:W-:Y:S01]  /*28e0*/  LOP3.LUT R34, R197.reuse, 0x10, RZ, 0xfc, !PT ;  /* 0x00000010c5227812 */ /* 0x044fe200078efcff */
[----:B------:R1:W-:Y:S01]  /*28f0*/  STL [R1+0x14], R18 ;  /* 0x0000141201007387 */ /* 0x0003e20000100800 */
[----:B------:R-:W-:Y:S01]  /*2900*/  LOP3.LUT R19, R197, 0x18, RZ, 0xfc, !PT ;  /* 0x00000018c5137812 */ /* 0x000fe200078efcff */
[----:B------:R-:W-:Y:S01]  /*2910*/  CS2R R56, SRZ ;  /* 0x0000000000387805 */ /* 0x000fe2000001ff00 */
[----:B------:R-:W-:Y:S01]  /*2920*/  CS2R R58, SRZ ;  /* 0x00000000003a7805 */ /* 0x000fe2000001ff00 */
[----:B------:R-:W-:Y:S01]  /*2930*/  STL [R1+0x10], R34 ;  /* 0x0000102201007387 */ /* 0x000fe20000100800 */
[----:B------:R-:W-:Y:S01]  /*2940*/  CS2R R60, SRZ ;  /* 0x00000000003c7805 */ /* 0x000fe2000001ff00 */
[----:B------:R-:W-:Y:S01]  /*2950*/  CS2R R62, SRZ ;  /* 0x00000000003e7805 */ /* 0x000fe2000001ff00 */
[----:B------:R-:W-:Y:S01]  /*2960*/  CS2R R64, SRZ ;  /* 0x0000000000407805 */ /* 0x000fe2000001ff00 */
[----:B------:R2:W-:Y:S01]  /*2970*/  STL [R1+0xc], R19 ;  /* 0x00000c1301007387 */ /* 0x0005e20000100800 */
[----:B------:R-:W-:Y:S01]  /*2980*/  CS2R R66, SRZ ;  /* 0x0000000000427805 */ /* 0x000fe2000001ff00 */
[----:B-1----:R-:W-:Y:S01]  /*2990*/  IMAD.SHL.U32 R18, R32, 0x8, RZ ;  /* 0x0000000820127824 */ /* 0x002fe200078e00ff */
[----:B------:R-:W-:Y:S01]  /*29a0*/  CS2R R104, SRZ ;  /* 0x0000000000687805 */ /* 0x000fe2000001ff00 */
        /* <DEDUP_REMOVED lines=15> */
[----:B------:R-:W-:Y:S01]  /*2aa0*/  IMAD.SHL.U32 R38, R38, 0x2, RZ ;  /* 0x0000000226267824 */ /* 0x000fe200078e00ff */
[----:B------:R-:W-:Y:S01]  /*2ab0*/  LEA R15, R15, 0x12000, 0x1 ;  /* 0x000120000f0f7811 */ /* 0x000fe200078e08ff */
[----:B------:R-:W-:Y:S01]  /*2ac0*/  IMAD.SHL.U32 R36, R36, 0x2, RZ ;  /* 0x0000000224247824 */ /* 0x000fe200078e00ff */
[----:B------:R-:W-:Y:S01]  /*2ad0*/  LEA R17, R17, 0x12000, 0x1 ;  /* 0x0001200011117811 */ /* 0x000fe200078e08ff */
[----:B------:R-:W-:Y:S01]  /*2ae0*/  IMAD.WIDE R246, R247, R246, c[0x0][0x180] ;  /* 0x00006000f7f67625 */ /* 0x000fe200078e02f6 */
[----:B------:R-:W-:Y:S01]  /*2af0*/  LEA R18, R18, 0x12000, 0x1 ;  /* 0x0001200012127811 */ /* 0x000fe200078e08ff */
[----:B------:R-:W-:Y:S01]  /*2b00*/  UMOV UR7, 0xe000 ;  /* 0x0000e00000077882 */ /* 0x000fe20000000000 */
[----:B--2---:R-:W-:Y:S01]  /*2b10*/  LEA R19, R33, 0x12000, 0x1 ;  /* 0x0001200021137811 */ /* 0x004fe200078e08ff */
[----:B------:R-:W-:Y:S01]  /*2b20*/  IMAD.SHL.U32 R215, R215, 0x20, RZ ;  /* 0x00000020d7d77824 */ /* 0x000fe200078e00ff */
[C---:B------:R-:W-:Y:S01]  /*2b30*/  LOP3.LUT R196, R16.reuse, 0x640, RZ, 0xfc, !PT ;  /* 0x0000064010c47812 */ /* 0x040fe200078efcff */
[----:B------:R-:W-:Y:S01]  /*2b40*/  UMOV UR8, 0x8000 ;  /* 0x0000800000087882 */ /* 0x000fe20000000000 */
[C---:B------:R-:W-:Y:S01]  /*2b50*/  LOP3.LUT R195, R16.reuse, 0x800, RZ, 0xfc, !PT ;  /* 0x0000080010c37812 */ /* 0x040fe200078efcff */
[----:B------:R-:W-:Y:S01]  /*2b60*/  UMOV UR9, 0xc000 ;  /* 0x0000c00000097882 */ /* 0x000fe20000000000 */
[C---:B------:R-:W-:Y:S01]  /*2b70*/  LOP3.LUT R194, R16.reuse, 0x840, RZ, 0xfc, !PT ;  /* 0x0000084010c27812 */ /* 0x040fe200078efcff */
[----:B------:R-:W-:Y:S01]  /*2b80*/  UMOV UR10, 0x4000 ;  /* 0x00004000000a7882 */ /* 0x000fe20000000000 */
[C---:B------:R-:W-:Y:S01]  /*2b90*/  LOP3.LUT R193, R16.reuse, 0xa00, RZ, 0xfc, !PT ;  /* 0x00000a0010c17812 */ /* 0x040fe200078efcff */
[----:B------:R-:W-:Y:S01]  /*2ba0*/  UMOV UR4, URZ ;  /* 0x0000003f00047c82 */ /* 0x000fe20008000000 */
[C---:B------:R-:W-:Y:S01]  /*2bb0*/  LOP3.LUT R192, R16.reuse, 0xa40, RZ, 0xfc, !PT ;  /* 0x00000a4010c07812 */ /* 0x040fe200078efcff */
[----:B------:R-:W-:Y:S01]  /*2bc0*/  UMOV UR5, URZ ;  /* 0x0000003f00057c82 */ /* 0x000fe20008000000 */
[C---:B------:R-:W-:Y:S01]  /*2bd0*/  LOP3.LUT R191, R16.reuse, 0xc00, RZ, 0xfc, !PT ;  /* 0x00000c0010bf7812 */ /* 0x040fe200078efcff */
[----:B------:R-:W-:Y:S01]  /*2be0*/  UMOV UR6, URZ ;  /* 0x0000003f00067c82 */ /* 0x000fe20008000000 */
[----:B------:R-:W-:-:S02]  /*2bf0*/  LOP3.LUT R190, R16, 0xc40, RZ, 0xfc, !PT ;  /* 0x00000c4010be7812 */ /* 0x000fc400078efcff */
[C---:B------:R-:W-:Y:S02]  /*2c00*/  LOP3.LUT R189, R16.reuse, 0xe00, RZ, 0xfc, !PT ;  /* 0x00000e0010bd7812 */ /* 0x040fe400078efcff */
[----:B------:R-:W-:-:S02]  /*2c10*/  LOP3.LUT R188, R16, 0xe40, RZ, 0xfc, !PT ;  /* 0x00000e4010bc7812 */ /* 0x000fc400078efcff */
.L_x_2:
[----:B------:R-:W2:Y:S04]  /*2c20*/  LDL R72, [R1+0x18] ;  /* 0x0000180001487983 */ /* 0x000ea80000100800 */
[----:B------:R-:W3:Y:S04]  /*2c30*/  LDL R34, [R1+0x1c] ;  /* 0x00001c0001227983 */ /* 0x000ee80000100800 */
[----:B------:R-:W4:Y:S01]  /*2c40*/  LDL R32, [R1+0x20] ;  /* 0x0000200001207983 */ /* 0x000f220000100800 */
[----:B------:R-:W-:Y:S01]  /*2c50*/  LOP3.LUT R75, R235, 0x40, R237, 0xfe, !PT ;  /* 0x00000040eb4b7812 */ /* 0x000fe200078efeed */
[----:B------:R-:W-:Y:S01]  /*2c60*/  IMAD.WIDE R36, R187, 0x2, R246 ;  /* 0x00000002bb247825 */ /* 0x000fe200078e02f6 */
[C-C-:B------:R-:W-:Y:S01]  /*2c70*/  LOP3.LUT R38, R235.reuse, 0x40, R237.reuse, 0xfe, !PT ;  /* 0x00000040eb267812 */ /* 0x140fe200078efeed */
[----:B------:R-:W4:Y:S01]  /*2c80*/  LDL R210, [R1+0x14] ;  /* 0x0000140001d27983 */ /* 0x000f220000100800 */
[--C-:B------:R-:W-:Y:S01]  /*2c90*/  LOP3.LUT R33, R235, 0x10, R237.reuse, 0xfe, !PT ;  /* 0x00000010eb217812 */ /* 0x100fe200078efeed */
[----:B------:R-:W-:Y:S01]  /*2ca0*/  IMAD.SHL.U32 R75, R75, 0x80, RZ ;  /* 0x000000804b4b7824 */ /* 0x000fe200078e00ff */
[----:B------:R-:W-:Y:S01]  /*2cb0*/  LOP3.LUT R74, R235, 0x40, R237, 0xfe, !PT ;  /* 0x00000040eb4a7812 */ /* 0x000fe200078efeed */
[----:B------:R-:W-:Y:S01]  /*2cc0*/  IMAD.SHL.U32 R99, R20, 0x2, RZ ;  /* 0x0000000214637824 */ /* 0x000fe200078e00ff */
[----:B------:R-:W-:Y:S01]  /*2cd0*/  LOP3.LUT R33, R33, 0x40, RZ, 0xfc, !PT ;  /* 0x0000004021217812 */ /* 0x000fe200078efcff */
[----:B------:R-:W-:Y:S01]  /*2ce0*/  IMAD.SHL.U32 R38, R38, 0x80, RZ ;  /* 0x0000008026267824 */ /* 0x000fe200078e00ff */
[----:B------:R-:W-:Y:S01]  /*2cf0*/  SHF.L.U64.HI R74, R74, 0x7, RZ ;  /* 0x000000074a4a7819 */ /* 0x000fe200000102ff */
[----:B------:R-:W-:Y:S01]  /*2d00*/  IMAD.SHL.U32 R75, R75, 0x2, RZ ;  /* 0x000000024b4b7824 */ /* 0x000fe200078e00ff */
[----:B------:R-:W-:Y:S01]  /*2d10*/  SHF.L.U64.HI R73, R20, 0x1, R21 ;  /* 0x0000000114497819 */ /* 0x000fe20000010215 */
[----:B------:R-:W-:Y:S01]  /*2d20*/  IMAD.SHL.U32 R33, R33, 0x80, RZ ;  /* 0x0000008021217824 */ /* 0x000fe200078e00ff */
[----:B------:R-:W-:Y:S01]  /*2d30*/  SHF.L.U64.HI R38, R38, 0x1, R74 ;  /* 0x0000000126267819 */ /* 0x000fe2000001024a */
[----:B------:R-:W4:Y:S01]  /*2d40*/  LDL R209, [R1+0x10] ;  /* 0x0000100001d17983 */ /* 0x000f220000100800 */
[----:B------:R-:W-:Y:S01]  /*2d50*/  IADD3 R84, P5, P6, R99, R36, R75 ;  /* 0x0000002463547210 */ /* 0x000fe20007ebe04b */
[----:B------:R-:W-:Y:S01]  /*2d60*/  IMAD.SHL.U32 R33, R33, 0x2, RZ ;  /* 0x0000000221217824 */ /* 0x000fe200078e00ff */
[----:B------:R-:W-:Y:S01]  /*2d70*/  LOP3.LUT R74, R237, 0x20, R235, 0xfe, !PT ;  /* 0x00000020ed4a7812 */ /* 0x000fe200078efeeb */
[----:B------:R-:W4:Y:S01]  /*2d80*/  LDL R208, [R1+0xc] ;  /* 0x00000c0001d07983 */ /* 0x000f220000100800 */
[----:B------:R-:W-:-:S02]  /*2d90*/  IADD3.X R85, R73, R37, R38, P5, P6 ;  /* 0x0000002549557210 */ /* 0x000fc40002fec426 */
[----:B------:R-:W-:Y:S02]  /*2da0*/  LOP3.LUT R38, R237, 0x20, R235, 0xfe, !PT ;  /* 0x00000020ed267812 */ /* 0x000fe400078efeeb */
[----:B------:R-:W-:Y:S02]  /*2db0*/  F2FP.PACK_AB R120, R105, R104 ;  /* 0x000000686978723e */ /* 0x000fe400000000ff */
[----:B------:R-:W-:Y:S02]  /*2dc0*/  F2FP.PACK_AB R121, R107, R106 ;  /* 0x0000006a6b79723e */ /* 0x000fe400000000ff */
[----:B------:R-:W-:Y:S02]  /*2dd0*/  F2FP.PACK_AB R122, R109, R108 ;  /* 0x0000006c6d7a723e */ /* 0x000fe400000000ff */
[----:B------:R-:W-:Y:S02]  /*2de0*/  F2FP.PACK_AB R123, R111, R110 ;  /* 0x0000006e6f7b723e */ /* 0x000fe400000000ff */
[----:B------:R-:W-:-:S02]  /*2df0*/  F2FP.PACK_AB R124, R113, R112 ;  /* 0x00000070717c723e */ /* 0x000fc400000000ff */
[----:B------:R-:W-:Y:S02]  /*2e00*/  F2FP.PACK_AB R125, R115, R114 ;  /* 0x00000072737d723e */ /* 0x000fe400000000ff */
        /* <DEDUP_REMOVED lines=9> */
[----:B------:R-:W-:Y:S01]  /*2ea0*/  F2FP.PACK_AB R147, R103, R102 ;  /* 0x000000666793723e */ /* 0x000fe200000000ff */
[----:B------:R-:W-:Y:S01]  /*2eb0*/  ULDC.64 UR12, c[0x0][0x118] ;  /* 0x00004600000c7ab9 */ /* 0x000fe20000000a00 */
[----:B------:R-:W-:-:S02]  /*2ec0*/  IADD3 R86, P5, P6, R99, R36, R33 ;  /* 0x0000002463567210 */ /* 0x000fc40007ebe021 */
[----:B------:R-:W-:Y:S02]  /*2ed0*/  F2FP.PACK_AB R132, R41, R40 ;  /* 0x000000282984723e */ /* 0x000fe400000000ff */
[----:B------:R-:W-:Y:S02]  /*2ee0*/  F2FP.PACK_AB R134, R43, R42 ;  /* 0x0000002a2b86723e */ /* 0x000fe400000000ff */
[----:B------:R-:W-:Y:S02]  /*2ef0*/  F2FP.PACK_AB R136, R69, R68 ;  /* 0x000000444588723e */ /* 0x000fe400000000ff */
[----:B------:R-:W-:Y:S02]  /*2f00*/  LEA R160, R242, UR10, 0x1 ;  /* 0x0000000af2a07c11 */ /* 0x000fe4000f8e08ff */
[----:B------:R-:W-:Y:S02]  /*2f10*/  LEA R161, R241, UR10, 0x1 ;  /* 0x0000000af1a17c11 */ /* 0x000fe4000f8e08ff */
        /* <DEDUP_REMOVED lines=8> */
[C---:B------:R-:W-:Y:S02]  /*2fa0*/  LOP3.LUT R167, R16.reuse, 0x40, RZ, 0xfc, !PT ;  /* 0x0000004010a77812 */ /* 0x040fe400078efcff */
[C---:B------:R-:W-:Y:S02]  /*2fb0*/  LOP3.LUT R203, R16.reuse, 0x200, RZ, 0xfc, !PT ;  /* 0x0000020010cb7812 */ /* 0x040fe400078efcff */
[----:B------:R-:W-:Y:S01]  /*2fc0*/  LOP3.LUT R205, R16, 0x400, RZ, 0xfc, !PT ;  /* 0x0000040010cd7812 */ /* 0x000fe200078efcff */
[----:B------:R-:W1:Y:S01]  /*2fd0*/  S2R R207, SR_TID.X ;  /* 0x0000000000cf7919 */ /* 0x000e620000002100 */
[----:B------:R-:W-:Y:S02]  /*2fe0*/  LOP3.LUT R38, R38, 0x40, RZ, 0xfc, !PT ;  /* 0x0000004026267812 */ /* 0x000fe400078efcff */
[----:B------:R-:W-:Y:S01]  /*2ff0*/  LOP3.LUT R33, R235, 0x30, R237, 0xfe, !PT ;  /* 0x00000030eb217812 */ /* 0x000fe200078efeed */
[----:B------:R-:W4:Y:S02]  /*3000*/  LDL R221, [R1+0x4] ;  /* 0x0000040001dd7983 */ /* 0x000f240000100800 */
[----:B------:R-:W-:Y:S01]  /*3010*/  IMAD.SHL.U32 R38, R38, 0x80, RZ ;  /* 0x0000008026267824 */ /* 0x000fe200078e00ff */
[----:B------:R-:W-:Y:S01]  /*3020*/  LOP3.LUT R33, R33, 0x40, RZ, 0xfc, !PT ;  /* 0x0000004021217812 */ /* 0x000fe200078efcff */
[----:B------:R-:W4:Y:S02]  /*3030*/  LDL R222, [R1] ;  /* 0x0000000001de7983 */ /* 0x000f240000100800 */
[----:B------:R-:W-:-:S02]  /*3040*/  IMAD.SHL.U32 R38, R38, 0x2, RZ ;  /* 0x0000000226267824 */ /* 0x000fc400078e00ff */
[----:B------:R-:W-:-:S04]  /*3050*/  IMAD.SHL.U32 R33, R33, 0x80, RZ ;  /* 0x0000008021217824 */ /* 0x000fc800078e00ff */
[----:B------:R-:W-:Y:S01]  /*3060*/  IMAD.SHL.U32 R33, R33, 0x2, RZ ;  /* 0x0000000221217824 */ /* 0x000fe200078e00ff */
[----:B------:R-:W-:Y:S04]  /*3070*/  STS [R15], R120 ;  /* 0x000000780f007388 */ /* 0x000fe80000000800 */
[----:B------:R-:W-:Y:S04]  /*3080*/  STS [R15+0x280], R121 ;  /* 0x000280790f007388 */ /* 0x000fe80000000800 */
[----:B------:R-:W-:Y:S04]  /*3090*/  STS [R15+0x10], R122 ;  /* 0x0000107a0f007388 */ /* 0x000fe80000000800 */
[----:B------:R-:W-:Y:S04]  /*30a0*/  STS [R15+0x290], R123 ;  /* 0x0002907b0f007388 */ /* 0x000fe80000000800 */
[----:B------:R-:W-:Y:S04]  /*30b0*/  STS [R15+0x20], R124 ;  /* 0x0000207c0f007388 */ /* 0x000fe80000000800 */
[----:B------:R-:W-:Y:S04]  /*30c0*/  STS [R15+0x2a0], R125 ;  /* 0x0002a07d0f007388 */ /* 0x000fe80000000800 */
[----:B------:R-:W-:Y:S04]  /*30d0*/  STS [R15+0x30], R126 ;  /* 0x0000307e0f007388 */ /* 0x000fe80000000800 */
[----:B------:R-:W-:Y:S01]  /*30e0*/  STS [R15+0x2b0], R127 ;  /* 0x0002b07f0f007388 */ /* 0x000fe20000000800 */
[----:B--2---:R-:W-:-:S02]  /*30f0*/  IADD3.X R87, R73, R37, R72, P5, P6 ;  /* 0x0000002549577210 */ /* 0x004fc40002fec448 */
[-C--:B------:R-:W-:Y:S02]  /*3100*/  IADD3 R88, P5, P6, R99, R36.reuse, R38 ;  /* 0x0000002463587210 */ /* 0x080fe40007ebe026 */
[----:B------:R-:W-:Y:S02]  /*3110*/  LOP3.LUT R72, R235, 0x10, R237, 0xfe, !PT ;  /* 0x00000010eb487812 */ /* 0x000fe400078efeed */
[----:B---3--:R-:W-:Y:S01]  /*3120*/  IADD3.X R89, R73, R37, R34, P5, P6 ;  /* 0x0000002549597210 */ /* 0x008fe20002fec422 */
[----:B------:R-:W-:Y:S06]  /*3130*/  BAR.SYNC 0x0 ;  /* 0x0000000000007b1d */ /* 0x000fec0000000000 */
[----:B------:R-:W-:-:S04]  /*3140*/  IADD3 R90, P5, P6, R99, R36, R33 ;  /* 0x00000024635a7210 */ /* 0x000fc80007ebe021 */
[----:B----4-:R-:W-:Y:S02]  /*3150*/  IADD3.X R91, R73, R37, R32, P5, P6 ;  /* 0x00000025495b7210 */ /* 0x010fe40002fec420 */
[----:B------:R-:W-:-:S04]  /*3160*/  LEA R32, P5, R185, R28, 0x1 ;  /* 0x0000001cb9207211 */ /* 0x000fc800078a08ff */
[----:B------:R-:W-:Y:S02]  /*3170*/  LEA.HI.X R33, R185, R29, R184, 0x1, P5 ;  /* 0x0000001db9217211 */ /* 0x000fe400028f0cb8 */
[----:B------:R-:W-:-:S04]  /*3180*/  LEA R180, P5, R183, R28, 0x1 ;  /* 0x0000001cb7b47211 */ /* 0x000fc800078a08ff */
[----:B------:R-:W-:Y:S02]  /*3190*/  LEA.HI.X R181, R183, R29, R182, 0x1, P5 ;  /* 0x0000001db7b57211 */ /* 0x000fe400028f0cb6 */
[----:B------:R-:W-:-:S04]  /*31a0*/  LEA R34, P5, R35, R28, 0x1 ;  /* 0x0000001c23227211 */ /* 0x000fc800078a08ff */
[----:B------:R-:W-:Y:S02]  /*31b0*/  LEA.HI.X R35, R35, R29, R39, 0x1, P5 ;  /* 0x0000001d23237211 */ /* 0x000fe400028f0c27 */
[----:B------:R-:W-:-:S05]  /*31c0*/  LOP3.LUT R39, R235, R237, RZ, 0xfc, !PT ;  /* 0x000000edeb277212 */ /* 0x000fca00078efcff */
[----:B------:R-:W-:-:S05]  /*31d0*/  IMAD.WIDE.U32 R38, R39, 0x100, R36 ;  /* 0x0000010027267825 */ /* 0x000fca00078e0024 */
[----:B------:R-:W-:-:S05]  /*31e0*/  IADD3 R92, P5, R38, R99, RZ ;  /* 0x00000063265c7210 */ /* 0x000fca0007fbe0ff */
[----:B------:R-:W-:Y:S02]  /*31f0*/  IMAD.X R93, R39, 0x1, R73, P5 ;  /* 0x00000001275d7824 */ /* 0x000fe400028e0649 */
[----:B------:R-:W-:Y:S01]  /*3200*/  IMAD.WIDE.U32 R38, R72, 0x100, R36 ;  /* 0x0000010048267825 */ /* 0x000fe200078e0024 */
[----:B------:R-:W-:-:S04]  /*3210*/  LOP3.LUT R72, R235, 0x30, R237, 0xfe, !PT ;  /* 0x00000030eb487812 */ /* 0x000fc800078efeed */
[----:B------:R-:W-:-:S05]  /*3220*/  IADD3 R94, P5, R38, R99, RZ ;  /* 0x00000063265e7210 */ /* 0x000fca0007fbe0ff */
[----:B------:R-:W-:Y:S02]  /*3230*/  IMAD.X R95, R39, 0x1, R73, P5 ;  /* 0x00000001275f7824 */ /* 0x000fe400028e0649 */
[----:B------:R-:W-:-:S04]  /*3240*/  IMAD.WIDE.U32 R38, R74, 0x100, R36 ;  /* 0x000001004a267825 */ /* 0x000fc800078e0024 */
[----:B------:R-:W-:Y:S01]  /*3250*/  IMAD.WIDE.U32 R36, R72, 0x100, R36 ;  /* 0x0000010048247825 */ /* 0x000fe200078e0024 */
[----:B------:R-:W-:-:S05]  /*3260*/  IADD3 R96, P5, R38, R99, RZ ;  /* 0x0000006326607210 */ /* 0x000fca0007fbe0ff */
[----:B------:R-:W-:Y:S01]  /*3270*/  IMAD.X R97, R39, 0x1, R73, P5 ;  /* 0x0000000127617824 */ /* 0x000fe200028e0649 */
[----:B------:R-:W-:-:S05]  /*3280*/  IADD3 R98, P5, R36, R99, RZ ;  /* 0x0000006324627210 */ /* 0x000fca0007fbe0ff */
[----:B------:R-:W-:Y:S02]  /*3290*/  IMAD.X R99, R37, 0x1, R73, P5 ;  /* 0x0000000125637824 */ /* 0x000fe400028e0649 */
[----:B------:R-:W2:Y:S04]  /*32a0*/  LDS.128 R36, [R18] ;  /* 0x0000000012247984 */ /* 0x000ea80000000c00 */
[----:B------:R-:W3:Y:S04]  /*32b0*/  LDS.128 R72, [R18+0x500] ;  /* 0x0005000012487984 */ /* 0x000ee80000000c00 */
[----:B------:R-:W-:Y:S06]  /*32c0*/  BAR.SYNC 0x0 ;  /* 0x0000000000007b1d */ /* 0x000fec0000000000 */
[----:B------:R-:W-:Y:S04]  /*32d0*/  STS [R15], R128 ;  /* 0x000000800f007388 */ /* 0x000fe80000000800 */
[----:B------:R-:W-:Y:S04]  /*32e0*/  STS [R15+0x280], R129 ;  /* 0x000280810f007388 */ /* 0x000fe80000000800 */
[----:B------:R-:W-:Y:S04]  /*32f0*/  STS [R15+0x10], R130 ;  /* 0x000010820f007388 */ /* 0x000fe80000000800 */
[----:B------:R-:W-:Y:S04]  /*3300*/  STS [R15+0x290], R131 ;  /* 0x000290830f007388 */ /* 0x000fe80000000800 */
[----:B------:R-:W-:Y:S04]  /*3310*/  STS [R15+0x20], R144 ;  /* 0x000020900f007388 */ /* 0x000fe80000000800 */
[----:B------:R-:W-:Y:S04]  /*3320*/  STS [R15+0x2a0], R145 ;  /* 0x0002a0910f007388 */ /* 0x000fe80000000800 */
[----:B------:R-:W-:Y:S04]  /*3330*/  STS [R15+0x30], R146 ;  /* 0x000030920f007388 */ /* 0x000fe80000000800 */
[----:B------:R-:W-:Y:S04]  /*3340*/  STS [R15+0x2b0], R147 ;  /* 0x0002b0930f007388 */ /* 0x000fe80000000800 */
[----:B------:R-:W-:Y:S06]  /*3350*/  BAR.SYNC 0x0 ;  /* 0x0000000000007b1d */ /* 0x000fec0000000000 */
[----:B------:R-:W4:Y:S04]  /*3360*/  LDS.128 R76, [R18] ;  /* 0x00000000124c7984 */ /* 0x000f280000000c00 */
[----:B------:R-:W1:Y:S04]  /*3370*/  LDS.128 R80, [R18+0x500] ;  /* 0x0005000012507984 */ /* 0x000e680000000c00 */
[----:B--2---:R2:W-:Y:S04]  /*3380*/  @!P0 STG.E.128 [R92.64], R36 ;  /* 0x000000245c008986 */ /* 0x0045e8000c101d0c */
[----:B---3--:R3:W-:Y:S01]  /*3390*/  @!P0 STG.E.128 [R94.64], R72 ;  /* 0x000000485e008986 */ /* 0x0087e2000c101d0c */
[----:B--2---:R-:W-:-:S02]  /*33a0*/  F2FP.PACK_AB R92, R71, R70 ;  /* 0x00000046475c723e */ /* 0x004fc400000000ff */
[----:B---3--:R-:W-:Y:S01]  /*33b0*/  F2FP.PACK_AB R94, R45, R44 ;  /* 0x0000002c2d5e723e */ /* 0x008fe200000000ff */
[----:B----4-:R-:W-:Y:S04]  /*33c0*/  @!P0 STG.E.128 [R96.64], R76 ;  /* 0x0000004c60008986 */ /* 0x010fe8000c101d0c */
[----:B-1----:R-:W-:Y:S04]  /*33d0*/  @!P0 STG.E.128 [R98.64], R80 ;  /* 0x0000005062008986 */ /* 0x002fe8000c101d0c */
[----:B------:R-:W-:Y:S06]  /*33e0*/  BAR.SYNC 0x0 ;  /* 0x0000000000007b1d */ /* 0x000fec0000000000 */
[----:B------:R1:W-:Y:S01]  /*33f0*/  STS [R15], R132 ;  /* 0x000000840f007388 */ /* 0x0003e20000000800 */
[----:B------:R-:W-:-:S02]  /*3400*/  F2FP.PACK_AB R76, R47, R46 ;  /* 0x0000002e2f4c723e */ /* 0x000fc400000000ff */
[----:B------:R-:W-:Y:S02]  /*3410*/  F2FP.PACK_AB R78, R49, R48 ;  /* 0x00000030314e723e */ /* 0x000fe400000000ff */
[----:B------:R-:W-:Y:S01]  /*3420*/  F2FP.PACK_AB R80, R51, R50 ;  /* 0x000000323350723e */ /* 0x000fe200000000ff */
[----:B------:R2:W-:Y:S01]  /*3430*/  STS [R15+0x280], R134 ;  /* 0x000280860f007388 */ /* 0x0005e20000000800 */
[----:B------:R-:W-:Y:S02]  /*3440*/  F2FP.PACK_AB R82, R53, R52 ;  /* 0x000000343552723e */ /* 0x000fe400000000ff */
[----:B------:R-:W-:Y:S01]  /*3450*/  F2FP.PACK_AB R96, R55, R54 ;  /* 0x000000363760723e */ /* 0x000fe200000000ff */
[----:B------:R3:W-:Y:S01]  /*3460*/  STS [R15+0x10], R136 ;  /* 0x000010880f007388 */ /* 0x0007e20000000800 */
[----:B------:R-:W-:Y:S02]  /*3470*/  F2FP.PACK_AB R98, R57, R56 ;  /* 0x000000383962723e */ /* 0x000fe400000000ff */
[----:B-1----:R-:W-:Y:S01]  /*3480*/  F2FP.PACK_AB R132, R63, R62 ;  /* 0x0000003e3f84723e */ /* 0x002fe200000000ff */
[----:B------:R1:W-:Y:S01]  /*3490*/  STS [R15+0x290], R92 ;  /* 0x0002905c0f007388 */ /* 0x0003e20000000800 */
[----:B--2---:R-:W-:-:S03]  /*34a0*/  F2FP.PACK_AB R134, R65, R64 ;  /* 0x000000404186723e */ /* 0x004fc600000000ff */
[----:B------:R2:W-:Y:S01]  /*34b0*/  STS [R15+0x20], R94 ;  /* 0x0000205e0f007388 */ /* 0x0005e20000000800 */
[----:B---3--:R-:W-:-:S03]  /*34c0*/  F2FP.PACK_AB R136, R67, R66 ;  /* 0x000000424388723e */ /* 0x008fc600000000ff */
[----:B------:R-:W-:Y:S01]  /*34d0*/  STS [R15+0x2a0], R76 ;  /* 0x0002a04c0f007388 */ /* 0x000fe20000000800 */
[----:B-1----:R-:W-:-:S03]  /*34e0*/  F2FP.PACK_AB R92, R59, R58 ;  /* 0x0000003a3b5c723e */ /* 0x002fc600000000ff */
[----:B------:R-:W-:Y:S01]  /*34f0*/  STS [R15+0x30], R78 ;  /* 0x0000304e0f007388 */ /* 0x000fe20000000800 */
[----:B--2---:R-:W-:-:S03]  /*3500*/  F2FP.PACK_AB R94, R61, R60 ;  /* 0x0000003c3d5e723e */ /* 0x004fc600000000ff */
[----:B------:R-:W-:Y:S04]  /*3510*/  STS [R15+0x2b0], R80 ;  /* 0x0002b0500f007388 */ /* 0x000fe80000000800 */
[----:B------:R-:W-:Y:S06]  /*3520*/  BAR.SYNC 0x0 ;  /* 0x0000000000007b1d */ /* 0x000fec0000000000 */
[----:B------:R-:W1:Y:S04]  /*3530*/  LDS.128 R36, [R18] ;  /* 0x0000000012247984 */ /* 0x000e680000000c00 */
[----:B------:R-:W2:Y:S04]  /*3540*/  LDS.128 R72, [R18+0x500] ;  /* 0x0005000012487984 */ /* 0x000ea80000000c00 */
        /* <DEDUP_REMOVED lines=10> */
[----:B------:R-:W3:Y:S04]  /*35f0*/  LDS.128 R76, [R18] ;  /* 0x00000000124c7984 */ /* 0x000ee80000000c00 */
[----:B------:R-:W4:Y:S01]  /*3600*/  LDS.128 R80, [R18+0x500] ;  /* 0x0005000012507984 */ /* 0x000f220000000c00 */
[----:B------:R-:W-:-:S02]  /*3610*/  LEA R96, R244, UR4, 0x1 ;  /* 0x00000004f4607c11 */ /* 0x000fc4000f8e08ff */
[----:B------:R-:W-:Y:S02]  /*3620*/  LEA R97, R243, UR4, 0x1 ;  /* 0x00000004f3617c11 */ /* 0x000fe4000f8e08ff */
[----:B------:R-:W-:Y:S02]  /*3630*/  LEA R98, R242, UR4, 0x1 ;  /* 0x00000004f2627c11 */ /* 0x000fe4000f8e08ff */
[----:B------:R-:W-:Y:S01]  /*3640*/  LEA R99, R241, UR4, 0x1 ;  /* 0x00000004f1637c11 */ /* 0x000fe2000f8e08ff */
[----:B-1----:R-:W-:Y:S04]  /*3650*/  @!P0 STG.E.128 [R84.64], R36 ;  /* 0x0000002454008986 */ /* 0x002fe8000c101d0c */
[----:B--2---:R-:W-:Y:S04]  /*3660*/  @!P0 STG.E.128 [R86.64], R72 ;  /* 0x0000004856008986 */ /* 0x004fe8000c101d0c */
[----:B------:R-:W-:Y:S04]  /*3670*/  LDSM.16.M88.4 R136, [R96] ;  /* 0x000000006088783b */ /* 0x000fe80000000200 */
[----:B------:R-:W-:Y:S04]  /*3680*/  LDSM.16.M88.4 R156, [R96+0x1000] ;  /* 0x00100000609c783b */ /* 0x000fe80000000200 */
[----:B------:R-:W-:Y:S04]  /*3690*/  LDSM.16.M88.4 R148, [R97] ;  /* 0x000000006194783b */ /* 0x000fe80000000200 */
[----:B------:R-:W-:Y:S04]  /*36a0*/  LDSM.16.M88.4 R140, [R97+0x1000] ;  /* 0x00100000618c783b */ /* 0x000fe80000000200 */
[----:B------:R-:W-:Y:S04]  /*36b0*/  LDSM.16.M88.4 R132, [R98] ;  /* 0x000000006284783b */ /* 0x000fe80000000200 */
[----:B---3--:R-:W-:Y:S04]  /*36c0*/  @!P0 STG.E.128 [R88.64], R76 ;  /* 0x0000004c58008986 */ /* 0x008fe8000c101d0c */
[----:B----4-:R-:W-:Y:S04]  /*36d0*/  @!P0 STG.E.128 [R90.64], R80 ;  /* 0x000000505a008986 */ /* 0x010fe8000c101d0c */
[----:B------:R-:W-:Y:S04]  /*36e0*/  LDSM.16.M88.4 R76, [R98+0x1000] ;  /* 0x00100000624c783b */ /* 0x000fe80000000200 */
[----:B------:R-:W-:Y:S04]  /*36f0*/  LDSM.16.M88.4 R92, [R99] ;  /* 0x00000000635c783b */ /* 0x000fe80000000200 */
[----:B------:R-:W-:Y:S04]  /*3700*/  LDSM.16.M88.4 R36, [R99+0x1000] ;  /* 0x001000006324783b */ /* 0x000fe80000000200 */
        /* <DEDUP_REMOVED lines=10> */
[----:B------:R-:W1:Y:S04]  /*37b0*/  LDS R73, [R19] ;  /* 0x0000000013497984 */ /* 0x000e680000000800 */
[----:B------:R-:W2:Y:S04]  /*37c0*/  LDS R72, [R19+0x44] ;  /* 0x0000440013487984 */ /* 0x000ea80000000800 */
[----:B------:R-:W3:Y:S04]  /*37d0*/  LDS R74, [R19+0x220] ;  /* 0x00022000134a7984 */ /* 0x000ee80000000800 */
[----:B------:R-:W4:Y:S04]  /*37e0*/  LDS R75, [R19+0x264] ;  /* 0x00026400134b7984 */ /* 0x000f280000000800 */
[----:B------:R-:W1:Y:S04]  /*37f0*/  LDS R80, [R19+0x440] ;  /* 0x0004400013507984 */ /* 0x000e680000000800 */
[----:B------:R-:W1:Y:S04]  /*3800*/  LDS R81, [R19+0x484] ;  /* 0x0004840013517984 */ /* 0x000e680000000800 */
[----:B------:R-:W1:Y:S04]  /*3810*/  LDS R82, [R19+0x660] ;  /* 0x0006600013527984 */ /* 0x000e680000000800 */
[----:B------:R-:W1:Y:S04]  /*3820*/  LDS R83, [R19+0x6a4] ;  /* 0x0006a40013537984 */ /* 0x000e680000000800 */
        /* <DEDUP_REMOVED lines=10> */
[----:B------:R-:W2:Y:S04]  /*38d0*/  LDS R84, [R19] ;  /* 0x0000000013547984 */ /* 0x000ea80000000800 */
[----:B------:R-:W3:Y:S04]  /*38e0*/  LDS R85, [R19+0x44] ;  /* 0x0000440013557984 */ /* 0x000ee80000000800 */
[----:B------:R-:W4:Y:S04]  /*38f0*/  LDS R86, [R19+0x220] ;  /* 0x0002200013567984 */ /* 0x000f280000000800 */
[----:B------:R-:W4:Y:S04]  /*3900*/  LDS R87, [R19+0x264] ;  /* 0x0002640013577984 */ /* 0x000f280000000800 */
[----:B------:R-:W4:Y:S04]  /*3910*/  LDS R88, [R19+0x440] ;  /* 0x0004400013587984 */ /* 0x000f280000000800 */
[----:B------:R-:W4:Y:S04]  /*3920*/  LDS R97, [R19+0x484] ;  /* 0x0004840013617984 */ /* 0x000f280000000800 */
[----:B------:R-:W4:Y:S04]  /*3930*/  LDS R96, [R19+0x660] ;  /* 0x0006600013607984 */ /* 0x000f280000000800 */
[----:B------:R-:W4:Y:S01]  /*3940*/  LDS R125, [R19+0x6a4] ;  /* 0x0006a400137d7984 */ /* 0x000f220000000800 */
[----:B------:R-:W-:-:S02]  /*3950*/  LOP3.LUT R89, R16, 0x40, RZ, 0xfc, !PT ;  /* 0x0000004010597812 */ /* 0x000fc400078efcff */
[C---:B------:R-:W-:Y:S01]  /*3960*/  LOP3.LUT R91, R16.reuse, 0x200, RZ, 0xfc, !PT ;  /* 0x00000200105b7812 */ /* 0x040fe200078efcff */
[----:B------:R-:W-:Y:S06]  /*3970*/  BAR.SYNC 0x0 ;  /* 0x0000000000007b1d */ /* 0x000fec0000000000 */
[C---:B------:R-:W-:Y:S01]  /*3980*/  LOP3.LUT R90, R16.reuse, 0x240, RZ, 0xfc, !PT ;  /* 0x00000240105a7812 */ /* 0x040fe200078efcff */
[----:B-1----:R-:W-:Y:S01]  /*3990*/  STS [R16+0x12000], R73 ;  /* 0x0120004910007388 */ /* 0x002fe20000000800 */
[C---:B------:R-:W-:Y:S02]  /*39a0*/  LOP3.LUT R99, R16.reuse, 0x400, RZ, 0xfc, !PT ;  /* 0x0000040010637812 */ /* 0x040fe400078efcff */
[C---:B------:R-:W-:Y:S01]  /*39b0*/  LOP3.LUT R98, R16.reuse, 0x440, RZ, 0xfc, !PT ;  /* 0x0000044010627812 */ /* 0x040fe200078efcff */
[----:B--2---:R-:W-:Y:S01]  /*39c0*/  STS [R89+0x12000], R72 ;  /* 0x0120004859007388 */ /* 0x004fe20000000800 */
[----:B------:R-:W-:-:S03]  /*39d0*/  LOP3.LUT R121, R16, 0x600, RZ, 0xfc, !PT ;  /* 0x0000060010797812 */ /* 0x000fc600078efcff */
[----:B---3--:R-:W-:Y:S04]  /*39e0*/  STS [R91+0x12000], R74 ;  /* 0x0120004a5b007388 */ /* 0x008fe80000000800 */
[----:B----4-:R-:W-:Y:S04]  /*39f0*/  STS [R90+0x12000], R75 ;  /* 0x0120004b5a007388 */ /* 0x010fe80000000800 */
[----:B------:R-:W-:Y:S04]  /*3a00*/  STS [R99+0x12000], R80 ;  /* 0x0120005063007388 */ /* 0x000fe80000000800 */
        /* <DEDUP_REMOVED lines=12> */
[----:B------:R-:W1:Y:S04]  /*3ad0*/  LDSM.16.MT88.4 R72, [R11+0x12000] ;  /* 0x012000000b48783b */ /* 0x000e680000004200 */
[----:B------:R-:W2:Y:S04]  /*3ae0*/  LDSM.16.MT88.4 R120, [R12+0x12000] ;  /* 0x012000000c78783b */ /* 0x000ea80000004200 */
[----:B------:R-:W3:Y:S04]  /*3af0*/  LDSM.16.MT88.4 R144, [R11+0x12400] ;  /* 0x012400000b90783b */ /* 0x000ee80000004200 */
[----:B------:R-:W4:Y:S04]  /*3b00*/  LDSM.16.MT88.4 R152, [R12+0x12400] ;  /* 0x012400000c98783b */ /* 0x000f280000004200 */
[----:B------:R-:W-:Y:S01]  /*3b10*/  LDSM.16.MT88.4 R128, [R11+0x12800] ;  /* 0x012800000b80783b */ /* 0x000fe20000004200 */
[C---:B-1----:R-:W5:Y:S08]  /*3b20*/  HMMA.16816.F32 R80, R136.reuse, R72, RZ ;  /* 0x000000488850723c */ /* 0x042f7000000018ff */
[C---:B------:R-:W5:Y:S08]  /*3b30*/  HMMA.16816.F32 R84, R136.reuse, R74, RZ ;  /* 0x0000004a8854723c */ /* 0x040f7000000018ff */
[C---:B--2---:R-:W5:Y:S08]  /*3b40*/  HMMA.16816.F32 R88, R136.reuse, R120, RZ ;  /* 0x000000788858723c */ /* 0x044f7000000018ff */
[----:B------:R-:W5:Y:S08]  /*3b50*/  HMMA.16816.F32 R136, R136, R122, RZ ;  /* 0x0000007a8888723c */ /* 0x000f7000000018ff */
[C---:B------:R-:W5:Y:S08]  /*3b60*/  HMMA.16816.F32 R124, R156.reuse, R120, RZ ;  /* 0x000000789c7c723c */ /* 0x040f7000000018ff */
[C---:B------:R-:W5:Y:S08]  /*3b70*/  HMMA.16816.F32 R96, R156.reuse, R72, RZ ;  /* 0x000000489c60723c */ /* 0x040f7000000018ff */
[----:B------:R-:W5:Y:S08]  /*3b80*/  HMMA.16816.F32 R72, R156, R74, RZ ;  /* 0x0000004a9c48723c */ /* 0x000f7000000018ff */
[C---:B---3-5:R-:W-:Y:S08]  /*3b90*/  HMMA.16816.F32 R80, R148.reuse, R144, R80 ;  /* 0x000000909450723c */ /* 0x068ff00000001850 */
[C---:B------:R-:W-:Y:S08]  /*3ba0*/  HMMA.16816.F32 R84, R148.reuse, R146, R84 ;  /* 0x000000929454723c */ /* 0x040ff00000001854 */
[C---:B----4-:R-:W5:Y:S08]  /*3bb0*/  HMMA.16816.F32 R88, R148.reuse, R152, R88 ;  /* 0x000000989458723c */ /* 0x050f700000001858 */
[----:B------:R5:W-:Y:S02]  /*3bc0*/  HMMA.16816.F32 R148, R148, R154, R136 ;  /* 0x0000009a9494723c */ /* 0x000be40000001888 */
[----:B-----5:R-:W1:Y:S06]  /*3bd0*/  LDSM.16.MT88.4 R136, [R12+0x12800] ;  /* 0x012800000c88783b */ /* 0x020e6c0000004200 */
[C---:B------:R-:W5:Y:S08]  /*3be0*/  HMMA.16816.F32 R124, R140.reuse, R152, R124 ;  /* 0x000000988c7c723c */ /* 0x040f70000000187c */
[C---:B------:R-:W5:Y:S08]  /*3bf0*/  HMMA.16816.F32 R96, R140.reuse, R144, R96 ;  /* 0x000000908c60723c */ /* 0x040f700000001860 */
[----:B------:R5:W5:Y:S02]  /*3c00*/  HMMA.16816.F32 R144, R140, R146, R72 ;  /* 0x000000928c90723c */ /* 0x000b640000001848 */
[----:B-----5:R-:W2:Y:S06]  /*3c10*/  LDSM.16.MT88.4 R72, [R12+0x12c00] ;  /* 0x012c00000c48783b */ /* 0x020eac0000004200 */
[----:B------:R5:W5:Y:S02]  /*3c20*/  HMMA.16816.F32 R156, R156, R122, RZ ;  /* 0x0000007a9c9c723c */ /* 0x000b6400000018ff */
[----:B-----5:R-:W3:Y:S06]  /*3c30*/  LDSM.16.MT88.4 R120, [R11+0x12c00] ;  /* 0x012c00000b78783b */ /* 0x020eec0000004200 */
[-C--:B-1----:R-:W5:Y:S08]  /*3c40*/  HMMA.16816.F32 R88, R132, R136.reuse, R88 ;  /* 0x000000888458723c */ /* 0x082f700000001858 */
[----:B------:R-:W5:Y:S08]  /*3c50*/  HMMA.16816.F32 R124, R76, R136, R124 ;  /* 0x000000884c7c723c */ /* 0x000f70000000187c */
[C---:B------:R-:W5:Y:S08]  /*3c60*/  HMMA.16816.F32 R80, R132.reuse, R128, R80 ;  /* 0x000000808450723c */ /* 0x040f700000001850 */
[----:B------:R-:W5:Y:S08]  /*3c70*/  HMMA.16816.F32 R84, R132, R130, R84 ;  /* 0x000000828454723c */ /* 0x000f700000001854 */
[----:B------:R-:W5:Y:S08]  /*3c80*/  HMMA.16816.F32 R96, R76, R128, R96 ;  /* 0x000000804c60723c */ /* 0x000f700000001860 */
[----:B------:R5:W5:Y:S01]  /*3c90*/  HMMA.16816.F32 R132, R132, R138, R148 ;  /* 0x0000008a8484723c */ /* 0x000b620000001894 */
[----:B------:R-:W-:Y:S01]  /*3ca0*/  F2FP.PACK_AB R184, R71, R70 ;  /* 0x0000004647b8723e */ /* 0x000fe200000000ff */
[----:B-----5:R-:W-:Y:S06]  /*3cb0*/  LDSM.16.M88.4 R148, [R160+0x1000] ;  /* 0x00100000a094783b */ /* 0x020fec0000000200 */
[----:B------:R5:W5:Y:S02]  /*3cc0*/  HMMA.16816.F32 R128, R76, R130, R144 ;  /* 0x000000824c80723c */ /* 0x000b640000001890 */
[----:B-----5:R-:W-:Y:S06]  /*3cd0*/  LDSM.16.M88.4 R144, [R160] ;  /* 0x00000000a090783b */ /* 0x020fec0000000200 */
[----:B------:R5:W5:Y:S02]  /*3ce0*/  HMMA.16816.F32 R140, R140, R154, R156 ;  /* 0x0000009a8c8c723c */ /* 0x000b64000000189c */
[----:B-----5:R-:W-:Y:S04]  /*3cf0*/  LDSM.16.M88.4 R152, [R161] ;  /* 0x00000000a198783b */ /* 0x020fe80000000200 */
[----:B------:R-:W-:Y:S02]  /*3d00*/  LDSM.16.M88.4 R156, [R161+0x1000] ;  /* 0x00100000a19c783b */ /* 0x000fe40000000200 */
[-C--:B--2---:R-:W-:Y:S08]  /*3d10*/  HMMA.16816.F32 R88, R92, R72.reuse, R88 ;  /* 0x000000485c58723c */ /* 0x084ff00000001858 */
[----:B------:R5:W-:Y:S07]  /*3d20*/  HMMA.16816.F32 R124, R36, R72, R124 ;  /* 0x00000048247c723c */ /* 0x000bee000000187c */
[----:B-----5:R-:W-:Y:S01]  /*3d30*/  LEA R72, R244, UR10, 0x1 ;  /* 0x0000000af4487c11 */ /* 0x020fe2000f8e08ff */
[----:B---3--:R-:W-:Y:S01]  /*3d40*/  HMMA.16816.F32 R80, R92, R120, R80 ;  /* 0x000000785c50723c */ /* 0x008fe20000001850 */
[----:B------:R-:W-:-:S07]  /*3d50*/  LEA R73, R243, UR10, 0x1 ;  /* 0x0000000af3497c11 */ /* 0x000fce000f8e08ff */
[----:B------:R-:W-:Y:S08]  /*3d60*/  HMMA.16816.F32 R84, R92, R122, R84 ;  /* 0x0000007a5c54723c */ /* 0x000ff00000001854 */
[----:B------:R-:W-:Y:S08]  /*3d70*/  HMMA.16816.F32 R96, R36, R120, R96 ;  /* 0x000000782460723c */ /* 0x000ff00000001860 */
[----:B------:R5:W-:Y:S02]  /*3d80*/  HMMA.16816.F32 R92, R92, R74, R132 ;  /* 0x0000004a5c5c723c */ /* 0x000be40000001884 */
[----:B-----5:R-:W-:Y:S06]  /*3d90*/  LDSM.16.M88.4 R132, [R72+0x1000] ;  /* 0x001000004884783b */ /* 0x020fec0000000200 */
[----:B------:R5:W-:Y:S02]  /*3da0*/  HMMA.16816.F32 R120, R36, R122, R128 ;  /* 0x0000007a2478723c */ /* 0x000be40000001880 */
[----:B-----5:R1:W-:Y:S06]  /*3db0*/  LDSM.16.M88.4 R128, [R72] ;  /* 0x000000004880783b */ /* 0x0203ec0000000200 */
[----:B------:R5:W5:Y:S01]  /*3dc0*/  HMMA.16816.F32 R76, R76, R138, R140 ;  /* 0x0000008a4c4c723c */ /* 0x000b62000000188c */
[----:B-1----:R-:W-:Y:S01]  /*3dd0*/  F2FP.PACK_AB R72, R69, R68 ;  /* 0x000000444548723e */ /* 0x002fe200000000ff */
[----:B-----5:R-:W-:Y:S04]  /*3de0*/  LDSM.16.M88.4 R136, [R73] ;  /* 0x000000004988783b */ /* 0x020fe80000000200 */
[----:B------:R-:W-:Y:S04]  /*3df0*/  LDSM.16.M88.4 R140, [R73+0x1000] ;  /* 0x00100000498c783b */ /* 0x000fe80000000200 */
[----:B------:R-:W-:Y:S06]  /*3e00*/  BAR.SYNC 0x0 ;  /* 0x0000000000007b1d */ /* 0x000fec0000000000 */
[----:B------:R1:W-:Y:S04]  /*3e10*/  STS [R17+0x220], R166 ;  /* 0x000220a611007388 */ /* 0x0003e80000000800 */
[----:B------:R-:W-:Y:S04]  /*3e20*/  STS [R17+0x250], R162 ;  /* 0x000250a211007388 */ /* 0x000fe80000000800 */
[----:B------:R-:W-:Y:S01]  /*3e30*/  STS [R17], R164 ;  /* 0x000000a411007388 */ /* 0x000fe20000000800 */
[----:B-1----:R-:W-:-:S03]  /*3e40*/  F2FP.PACK_AB R166, R53, R52 ;  /* 0x0000003435a6723e */ /* 0x002fc600000000ff */
[----:B------:R-:W-:Y:S04]  /*3e50*/  STS [R17+0x10], R72 ;  /* 0x0000104811007388 */ /* 0x000fe80000000800 */
[----:B------:R-:W-:Y:S04]  /*3e60*/  STS [R17+0x230], R184 ;  /* 0x000230b811007388 */ /* 0x000fe80000000800 */
[----:B------:R-:W-:Y:S04]  /*3e70*/  STS [R17+0x20], R198 ;  /* 0x000020c611007388 */ /* 0x000fe80000000800 */
[----:B------:R-:W-:Y:S04]  /*3e80*/  STS [R17+0x240], R200 ;  /* 0x000240c811007388 */ /* 0x000fe80000000800 */
[----:B------:R-:W-:Y:S04]  /*3e90*/  STS [R17+0x30], R202 ;  /* 0x000030ca11007388 */ /* 0x000fe80000000800 */
[----:B------:R-:W-:Y:S06]  /*3ea0*/  BAR.SYNC 0x0 ;  /* 0x0000000000007b1d */ /* 0x000fec0000000000 */
[----:B------:R-:W1:Y:S01]  /*3eb0*/  LDS R73, [R19] ;  /* 0x0000000013497984 */ /* 0x000e620000000800 */
[----:B------:R-:W-:-:S03]  /*3ec0*/  F2FP.PACK_AB R182, R55, R54 ;  /* 0x0000003637b6723e */ /* 0x000fc600000000ff */
[----:B------:R-:W2:Y:S01]  /*3ed0*/  LDS R72, [R19+0x44] ;  /* 0x0000440013487984 */ /* 0x000ea20000000800 */
[----:B------:R-:W-:-:S03]  /*3ee0*/  F2FP.PACK_AB R184, R57, R56 ;  /* 0x0000003839b8723e */ /* 0x000fc600000000ff */
[----:B------:R-:W3:Y:S01]  /*3ef0*/  LDS R160, [R19+0x220] ;  /* 0x0002200013a07984 */ /* 0x000ee20000000800 */
[----:B------:R-:W-:-:S03]  /*3f00*/  F2FP.PACK_AB R198, R59, R58 ;  /* 0x0000003a3bc6723e */ /* 0x000fc600000000ff */
[----:B------:R-:W4:Y:S01]  /*3f10*/  LDS R161, [R19+0x264] ;  /* 0x0002640013a17984 */ /* 0x000f220000000800 */
[----:B------:R-:W-:-:S03]  /*3f20*/  F2FP.PACK_AB R202, R63, R62 ;  /* 0x0000003e3fca723e */ /* 0x000fc600000000ff */
[----:B------:R-:W1:Y:S04]  /*3f30*/  LDS R162, [R19+0x440] ;  /* 0x0004400013a27984 */ /* 0x000e680000000800 */
[----:B------:R-:W1:Y:S04]  /*3f40*/  LDS R163, [R19+0x484] ;  /* 0x0004840013a37984 */ /* 0x000e680000000800 */
[----:B------:R-:W1:Y:S04]  /*3f50*/  LDS R164, [R19+0x660] ;  /* 0x0006600013a47984 */ /* 0x000e680000000800 */
[----:B------:R-:W1:Y:S04]  /*3f60*/  LDS R165, [R19+0x6a4] ;  /* 0x0006a40013a57984 */ /* 0x000e680000000800 */
[----:B------:R-:W-:Y:S06]  /*3f70*/  BAR.SYNC 0x0 ;  /* 0x0000000000007b1d */ /* 0x000fec0000000000 */
[----:B------:R2:W-:Y:S04]  /*3f80*/  STS [R17], R166 ;  /* 0x000000a611007388 */ /* 0x0005e80000000800 */
[----:B------:R-:W-:Y:S01]  /*3f90*/  STS [R17+0x220], R182 ;  /* 0x000220b611007388 */ /* 0x000fe20000000800 */
[----:B--2---:R-:W-:-:S03]  /*3fa0*/  F2FP.PACK_AB R166, R61, R60 ;  /* 0x0000003c3da6723e */ /* 0x004fc600000000ff */
        /* <DEDUP_REMOVED lines=8> */
[----:B------:R-:W2:Y:S04]  /*4030*/  LDS R201, [R19+0x44] ;  /* 0x0000440013c97984 */ /* 0x000ea80000000800 */
[----:B------:R-:W2:Y:S04]  /*4040*/  LDS R198, [R19+0x220] ;  /* 0x0002200013c67984 */ /* 0x000ea80000000800 */
[----:B------:R-:W2:Y:S04]  /*4050*/  LDS R199, [R19+0x264] ;  /* 0x0002640013c77984 */ /* 0x000ea80000000800 */
[----:B------:R-:W2:Y:S04]  /*4060*/  LDS R184, [R19+0x440] ;  /* 0x0004400013b87984 */ /* 0x000ea80000000800 */
[----:B------:R-:W2:Y:S04]  /*4070*/  LDS R185, [R19+0x484] ;  /* 0x0004840013b97984 */ /* 0x000ea80000000800 */
[----:B------:R-:W2:Y:S04]  /*4080*/  LDS R182, [R19+0x660] ;  /* 0x0006600013b67984 */ /* 0x000ea80000000800 */
[----:B------:R-:W2:Y:S01]  /*4090*/  LDS R183, [R19+0x6a4] ;  /* 0x0006a40013b77984 */ /* 0x000ea20000000800 */
[----:B------:R-:W-:-:S02]  /*40a0*/  LOP3.LUT R166, R16, 0x240, RZ, 0xfc, !PT ;  /* 0x0000024010a67812 */ /* 0x000fc400078efcff */
[C---:B------:R-:W-:Y:S01]  /*40b0*/  LOP3.LUT R202, R16.reuse, 0x440, RZ, 0xfc, !PT ;  /* 0x0000044010ca7812 */ /* 0x040fe200078efcff */
[----:B------:R-:W-:Y:S06]  /*40c0*/  BAR.SYNC 0x0 ;  /* 0x0000000000007b1d */ /* 0x000fec0000000000 */
[----:B-1----:R1:W-:Y:S04]  /*40d0*/  STS [R16+0x12000], R73 ;  /* 0x0120004910007388 */ /* 0x0023e80000000800 */
[----:B------:R-:W-:Y:S04]  /*40e0*/  STS [R167+0x12000], R72 ;  /* 0x01200048a7007388 */ /* 0x000fe80000000800 */
[----:B---3--:R-:W-:Y:S01]  /*40f0*/  STS [R203+0x12000], R160 ;  /* 0x012000a0cb007388 */ /* 0x008fe20000000800 */
[----:B-1----:R-:W-:-:S03]  /*4100*/  LOP3.LUT R73, R16, 0x600, RZ, 0xfc, !PT ;  /* 0x0000060010497812 */ /* 0x002fc600078efcff */
[----:B----4-:R-:W-:Y:S04]  /*4110*/  STS [R166+0x12000], R161 ;  /* 0x012000a1a6007388 */ /* 0x010fe80000000800 */
[----:B------:R-:W-:Y:S04]  /*4120*/  STS [R205+0x12000], R162 ;  /* 0x012000a2cd007388 */ /* 0x000fe80000000800 */
[----:B------:R-:W-:Y:S04]  /*4130*/  STS [R202+0x12000], R163 ;  /* 0x012000a3ca007388 */ /* 0x000fe80000000800 */
[----:B------:R-:W-:Y:S04]  /*4140*/  STS [R73+0x12000], R164 ;  /* 0x012000a449007388 */ /* 0x000fe80000000800 */
[----:B------:R-:W-:Y:S04]  /*4150*/  STS [R196+0x12000], R165 ;  /* 0x012000a5c4007388 */ /* 0x000fe80000000800 */
[----:B--2---:R-:W-:Y:S04]  /*4160*/  STS [R195+0x12000], R200 ;  /* 0x012000c8c3007388 */ /* 0x004fe80000000800 */
        /* <DEDUP_REMOVED lines=9> */
[----:B------:R-:W2:Y:S01]  /*4200*/  LDSM.16.MT88.4 R164, [R12+0x12000] ;  /* 0x012000000ca4783b */ /* 0x000ea20000004200 */
[----:B------:R5:W5:Y:S03]  /*4210*/  HMMA.16816.F32 R76, R36, R74, R76 ;  /* 0x0000004a244c723c */ /* 0x000b66000000184c */
[----:B-----5:R-:W3:Y:S04]  /*4220*/  LDSM.16.MT88.4 R36, [R11+0x12400] ;  /* 0x012400000b24783b */ /* 0x020ee80000004200 */
[----:B------:R-:W4:Y:S01]  /*4230*/  LDSM.16.MT88.4 R72, [R12+0x12400] ;  /* 0x012400000c48783b */ /* 0x000f220000004200 */
[C---:B-1----:R-:W5:Y:S08]  /*4240*/  HMMA.16816.F32 R84, R128.reuse, R162, R84 ;  /* 0x000000a28054723c */ /* 0x042f700000001854 */
[-C--:B------:R-:W5:Y:S08]  /*4250*/  HMMA.16816.F32 R80, R128, R160.reuse, R80 ;  /* 0x000000a08050723c */ /* 0x080f700000001850 */
[C---:B------:R-:W5:Y:S08]  /*4260*/  HMMA.16816.F32 R96, R132.reuse, R160, R96 ;  /* 0x000000a08460723c */ /* 0x040f700000001860 */
[C---:B------:R-:W5:Y:S08]  /*4270*/  HMMA.16816.F32 R120, R132.reuse, R162, R120 ;  /* 0x000000a28478723c */ /* 0x040f700000001878 */
[C---:B--2---:R-:W-:Y:S08]  /*4280*/  HMMA.16816.F32 R124, R132.reuse, R164, R124 ;  /* 0x000000a4847c723c */ /* 0x044ff0000000187c */
[----:B------:R5:W-:Y:S02]  /*4290*/  HMMA.16816.F32 R76, R132, R166, R76 ;  /* 0x000000a6844c723c */ /* 0x000be4000000184c */
[----:B-----5:R-:W1:Y:S06]  /*42a0*/  LDSM.16.MT88.4 R132, [R11+0x12800] ;  /* 0x012800000b84783b */ /* 0x020e6c0000004200 */
[C---:B------:R-:W5:Y:S08]  /*42b0*/  HMMA.16816.F32 R88, R128.reuse, R164, R88 ;  /* 0x000000a48058723c */ /* 0x040f700000001858 */
[----:B------:R5:W5:Y:S02]  /*42c0*/  HMMA.16816.F32 R92, R128, R166, R92 ;  /* 0x000000a6805c723c */ /* 0x000b64000000185c */
[----:B-----5:R-:W2:Y:S06]  /*42d0*/  LDSM.16.MT88.4 R128, [R12+0x12800] ;  /* 0x012800000c80783b */ /* 0x020eac0000004200 */
[C---:B---3--:R-:W5:Y:S08]  /*42e0*/  HMMA.16816.F32 R84, R136.reuse, R38, R84 ;  /* 0x000000268854723c */ /* 0x048f700000001854 */
[-C--:B------:R-:W5:Y:S08]  /*42f0*/  HMMA.16816.F32 R80, R136, R36.reuse, R80 ;  /* 0x000000248850723c */ /* 0x080f700000001850 */
[C---:B------:R-:W5:Y:S08]  /*4300*/  HMMA.16816.F32 R96, R140.reuse, R36, R96 ;  /* 0x000000248c60723c */ /* 0x040f700000001860 */
[----:B------:R5:W5:Y:S02]  /*4310*/  HMMA.16816.F32 R120, R140, R38, R120 ;  /* 0x000000268c78723c */ /* 0x000b640000001878 */
[----:B-----5:R-:W3:Y:S06]  /*4320*/  LDSM.16.MT88.4 R36, [R11+0x12c00] ;  /* 0x012c00000b24783b */ /* 0x020eec0000004200 */
[-C--:B----4-:R-:W-:Y:S08]  /*4330*/  HMMA.16816.F32 R88, R136, R72.reuse, R88 ;  /* 0x000000488858723c */ /* 0x090ff00000001858 */
[----:B------:R5:W-:Y:S07]  /*4340*/  HMMA.16816.F32 R124, R140, R72, R124 ;  /* 0x000000488c7c723c */ /* 0x000bee000000187c */
[----:B-----5:R-:W-:Y:S01]  /*4350*/  IMAD.IADD R72, R14, 0x1, R197 ;  /* 0x000000010e487824 */ /* 0x020fe200078e02c5 */
[----:B------:R5:W5:Y:S02]  /*4360*/  HMMA.16816.F32 R92, R136, R74, R92 ;  /* 0x0000004a885c723c */ /* 0x000b64000000185c */
[----:B-----5:R-:W-:Y:S02]  /*4370*/  LDSM.16.MT88.4 R136, [R12+0x12c00] ;  /* 0x012c00000c88783b */ /* 0x020fe40000004200 */
[----:B------:R-:W-:-:S04]  /*4380*/  LEA R72, R72, UR9, 0x1 ;  /* 0x0000000948487c11 */ /* 0x000fc8000f8e08ff */
[C---:B-1----:R-:W5:Y:S01]  /*4390*/  HMMA.16816.F32 R84, R144.reuse, R134, R84 ;  /* 0x000000869054723c */ /* 0x042f620000001854 */
[----:B------:R-:W1:Y:S07]  /*43a0*/  LDS R73, [R72+0x200] ;  /* 0x0002000048497984 */ /* 0x000e6e0000000800 */
[-C--:B------:R-:W5:Y:S08]  /*43b0*/  HMMA.16816.F32 R80, R144, R132.reuse, R80 ;  /* 0x000000849050723c */ /* 0x080f700000001850 */
[----:B------:R-:W5:Y:S08]  /*43c0*/  HMMA.16816.F32 R96, R148, R132, R96 ;  /* 0x000000849460723c */ /* 0x000f700000001860 */
[----:B------:R5:W5:Y:S02]  /*43d0*/  HMMA.16816.F32 R76, R140, R74, R76 ;  /* 0x0000004a8c4c723c */ /* 0x000b64000000184c */
[----:B-----5:R-:W4:Y:S06]  /*43e0*/  LDS R74, [R72+0x10] ;  /* 0x00001000484a7984 */ /* 0x020f2c0000000800 */
[----:B------:R-:W5:Y:S01]  /*43f0*/  HMMA.16816.F32 R120, R148, R134, R120 ;  /* 0x000000869478723c */ /* 0x000f620000001878 */
[----:B------:R-:W-:-:S07]  /*4400*/  IMAD.SHL.U32 R75, R207, 0x2, RZ ;  /* 0x00000002cf4b7824 */ /* 0x000fce00078e00ff */
[----:B--2---:R-:W5:Y:S08]  /*4410*/  HMMA.16816.F32 R92, R144, R130, R92 ;  /* 0x00000082905c723c */ /* 0x004f70000000185c */
[C---:B---3--:R-:W5:Y:S08]  /*4420*/  HMMA.16816.F32 R84, R152.reuse, R38, R84 ;  /* 0x000000269854723c */ /* 0x048f700000001854 */
[-C--:B------:R-:W5:Y:S08]  /*4430*/  HMMA.16816.F32 R80, R152, R36.reuse, R80 ;  /* 0x000000249850723c */ /* 0x080f700000001850 */
[----:B------:R5:W-:Y:S02]  /*4440*/  HMMA.16816.F32 R96, R156, R36, R96 ;  /* 0x000000249c60723c */ /* 0x000be40000001860 */
[----:B-----5:R-:W2:Y:S05]  /*4450*/  LDS R36, [R72+0x30] ;  /* 0x0000300048247984 */ /* 0x020eaa0000000800 */
[--C-:B------:R-:W-:Y:S01]  /*4460*/  LOP3.LUT R37, R14, 0x6, R75.reuse, 0xf8, !PT ;  /* 0x000000060e257812 */ /* 0x100fe200078ef84b */
[-C--:B------:R-:W5:Y:S08]  /*4470*/  HMMA.16816.F32 R88, R144, R128.reuse, R88 ;  /* 0x000000809058723c */ /* 0x080f700000001858 */
[C---:B------:R5:W-:Y:S07]  /*4480*/  HMMA.16816.F32 R124, R148.reuse, R128, R124 ;  /* 0x00000080947c723c */ /* 0x040bee000000187c */
[----:B-----5:R-:W-:Y:S01]  /*4490*/  LOP3.LUT R128, R215, 0x6, R75, 0xf8, !PT ;  /* 0x00000006d7807812 */ /* 0x020fe200078ef84b */
[----:B------:R5:W-:Y:S01]  /*44a0*/  HMMA.16816.F32 R76, R148, R130, R76 ;  /* 0x00000082944c723c */ /* 0x000be2000000184c */
[----:B------:R-:W-:Y:S01]  /*44b0*/  LEA R75, R37, UR9, 0x1 ;  /* 0x00000009254b7c11 */ /* 0x000fe2000f8e08ff */
[----:B-----5:R-:W3:Y:S06]  /*44c0*/  LDS R131, [R72+0x20] ;  /* 0x0000200048837984 */ /* 0x020eec0000000800 */
[----:B------:R5:W-:Y:S01]  /*44d0*/  HMMA.16816.F32 R120, R156, R38, R120 ;  /* 0x000000269c78723c */ /* 0x000be20000001878 */
[--C-:B-1----:R-:W-:Y:S01]  /*44e0*/  HADD2.F32 R129, -RZ, R73.reuse.H0_H0 ;  /* 0x20000049ff817230 */ /* 0x102fe20000004100 */
[----:B-----5:R-:W1:Y:S01]  /*44f0*/  LDS R39, [R75] ;  /* 0x000000004b277984 */ /* 0x020e620000000800 */
[----:B------:R-:W-:-:S02]  /*4500*/  HADD2.F32 R130, -RZ, R73.H1_H1 ;  /* 0x30000049ff827230 */ /* 0x000fc40000004100 */
[----:B----4-:R-:W-:Y:S01]  /*4510*/  HADD2.F32 R132, -RZ, R74.H1_H1 ;  /* 0x3000004aff847230 */ /* 0x010fe20000004100 */
[----:B------:R4:W-:Y:S01]  /*4520*/  LDS R37, [R72+0xa00] ;  /* 0x000a000048257984 */ /* 0x0009e20000000800 */
[----:B------:R-:W-:Y:S01]  /*4530*/  LEA R38, R128, UR9, 0x1 ;  /* 0x0000000980267c11 */ /* 0x000fe2000f8e08ff */
[----:B------:R-:W-:-:S05]  /*4540*/  IMAD.IADD R128, R14, 0x1, R210 ;  /* 0x000000010e807824 */ /* 0x000fca00078e02d2 */
[----:B------:R-:W1:Y:S01]  /*4550*/  LDS R38, [R38] ;  /* 0x0000000026267984 */ /* 0x000e620000000800 */
[----:B------:R-:W-:Y:S01]  /*4560*/  HADD2.F32 R73, -RZ, R74.H0_H0 ;  /* 0x2000004aff497230 */ /* 0x000fe20000004100 */
[----:B------:R-:W-:Y:S01]  /*4570*/  LEA R128, R128, UR9, 0x1 ;  /* 0x0000000980807c11 */ /* 0x000fe2000f8e08ff */
[C---:B------:R-:W5:Y:S01]  /*4580*/  HMMA.16816.F32 R92, R152.reuse, R138, R92 ;  /* 0x0000008a985c723c */ /* 0x040f62000000185c */
[----:B------:R-:W-:Y:S02]  /*4590*/  IMAD.IADD R74, R14, 0x1, R209 ;  /* 0x000000010e4a7824 */ /* 0x000fe400078e02d1 */
[----:B------:R-:W-:Y:S01]  /*45a0*/  FADD R84, -R84, R73 ;  /* 0x0000004954547221 */ /* 0x000fe20000000100 */
[----:B----4-:R-:W-:Y:S01]  /*45b0*/  IMAD.IADD R72, R14, 0x1, R208 ;  /* 0x000000010e487824 */ /* 0x010fe200078e02d0 */
[----:B------:R-:W4:Y:S01]  /*45c0*/  LDS R73, [R128+0x200] ;  /* 0x0002000080497984 */ /* 0x000f220000000800 */
[----:B------:R-:W-:Y:S01]  /*45d0*/  FADD R82, -R82, R129 ;  /* 0x0000008152527221 */ /* 0x000fe20000000100 */
[----:B------:R-:W-:Y:S01]  /*45e0*/  FADD R83, -R83, R130 ;  /* 0x0000008253537221 */ /* 0x000fe20000000100 */
[----:B------:R-:W5:Y:S01]  /*45f0*/  HMMA.16816.F32 R88, R152, R136, R88 ;  /* 0x000000889858723c */ /* 0x000f620000001858 */
[----:B------:R-:W-:Y:S01]  /*4600*/  FADD R85, -R85, R132 ;  /* 0x0000008455557221 */ /* 0x000fe20000000100 */
[----:B------:R-:W4:Y:S01]  /*4610*/  LDS R133, [R128+0xa00] ;  /* 0x000a000080857984 */ /* 0x000f220000000800 */
[----:B------:R-:W-:-:S02]  /*4620*/  LEA R74, R74, UR9, 0x1 ;  /* 0x000000094a4a7c11 */ /* 0x000fc4000f8e08ff */
[----:B------:R-:W-:Y:S02]  /*4630*/  LEA R72, R72, UR9, 0x1 ;  /* 0x0000000948487c11 */ /* 0x000fe4000f8e08ff */
[----:B------:R-:W-:Y:S02]  /*4640*/  F2FP.PACK_AB R132, R83, R82 ;  /* 0x000000525384723e */ /* 0x000fe400000000ff */
[----:B------:R-:W-:Y:S01]  /*4650*/  F2FP.PACK_AB R82, R85, R84 ;  /* 0x000000545552723e */ /* 0x000fe200000000ff */
[----:B------:R-:W-:Y:S04]  /*4660*/  LDS R128, [R72+0x200] ;  /* 0x0002000048807984 */ /* 0x000fe80000000800 */
[----:B------:R-:W4:Y:S01]  /*4670*/  LDS R85, [R74+0x200] ;  /* 0x000200004a557984 */ /* 0x000f220000000800 */
[----:B------:R-:W-:-:S02]  /*4680*/  IMAD.IADD R75, R215, 0x1, R197 ;  /* 0x00000001d74b7824 */ /* 0x000fc400078e02c5 */
[----:B--2---:R-:W-:-:S03]  /*4690*/  HADD2.F32 R129, -RZ, R36.H0_H0 ;  /* 0x20000024ff817230 */ /* 0x004fc60000004100 */
[----:B------:R-:W-:Y:S01]  /*46a0*/  LEA R75, R75, UR9, 0x1 ;  /* 0x000000094b4b7c11 */ /* 0x000fe2000f8e08ff */
[--C-:B---3--:R-:W-:Y:S01]  /*46b0*/  HADD2.F32 R83, -RZ, R131.reuse.H0_H0 ;  /* 0x20000083ff537230 */ /* 0x108fe20000004100 */
[----:B-----5:R-:W-:Y:S01]  /*46c0*/  FADD R129, -R92, R129 ;  /* 0x000000815c817221 */ /* 0x020fe20000000100 */
[----:B------:R-:W-:Y:S02]  /*46d0*/  HADD2.F32 R84, -RZ, R131.H1_H1 ;  /* 0x30000083ff547230 */ /* 0x000fe40000004100 */
[----:B------:R-:W-:Y:S01]  /*46e0*/  HADD2.F32 R92, -RZ, R36.H1_H1 ;  /* 0x30000024ff5c7230 */ /* 0x000fe20000004100 */
[----:B------:R-:W2:Y:S01]  /*46f0*/  LDS R130, [R75+0x10] ;  /* 0x000010004b827984 */ /* 0x000ea20000000800 */
[----:B------:R-:W-:Y:S01]  /*4700*/  FADD R88, -R88, R83 ;  /* 0x0000005358587221 */ /* 0x000fe20000000100 */
[----:B------:R-:W-:Y:S02]  /*4710*/  FADD R89, -R89, R84 ;  /* 0x0000005459597221 */ /* 0x000fe40000000100 */
[----:B------:R-:W3:Y:S01]  /*4720*/  LDS R36, [R75+0x20] ;  /* 0x000020004b247984 */ /* 0x000ee20000000800 */
[----:B-1----:R-:W-:-:S02]  /*4730*/  HADD2.F32 R83, -RZ, R39.H0_H0 ;  /* 0x20000027ff537230 */ /* 0x002fc40000004100 */
[----:B------:R-:W-:Y:S02]  /*4740*/  HADD2.F32 R84, -RZ, R39.H1_H1 ;  /* 0x30000027ff547230 */ /* 0x000fe40000004100 */
[--C-:B------:R-:W-:Y:S02]  /*4750*/  HADD2.F32 R39, -RZ, R38.reuse.H0_H0 ;  /* 0x20000026ff277230 */ /* 0x100fe40000004100 */
[----:B------:R-:W-:Y:S01]  /*4760*/  HADD2.F32 R38, -RZ, R38.H1_H1 ;  /* 0x30000026ff267230 */ /* 0x000fe20000004100 */
[----:B------:R-:W-:Y:S01]  /*4770*/  FADD R83, -R80, R83 ;  /* 0x0000005350537221 */ /* 0x000fe20000000100 */
[----:B------:R-:W-:Y:S01]  /*4780*/  FADD R84, -R81, R84 ;  /* 0x0000005451547221 */ /* 0x000fe20000000100 */
[----:B------:R-:W-:Y:S02]  /*4790*/  FADD R39, -R96, R39 ;  /* 0x0000002760277221 */ /* 0x000fe40000000100 */
[----:B------:R-:W-:Y:S01]  /*47a0*/  FADD R38, -R97, R38 ;  /* 0x0000002661267221 */ /* 0x000fe20000000100 */
[----:B------:R5:W-:Y:S01]  /*47b0*/  HMMA.16816.F32 R76, R156, R138, R76 ;  /* 0x0000008a9c4c723c */ /* 0x000be2000000184c */
[----:B------:R-:W-:Y:S01]  /*47c0*/  HADD2.F32 R81, -RZ, R37.H0_H0 ;  /* 0x20000025ff517230 */ /* 0x000fe20000004100 */
[----:B------:R1:W-:Y:S02]  /*47d0*/  LDS R80, [R74+0xa00] ;  /* 0x000a00004a507984 */ /* 0x0003e40000000800 */
[----:B------:R-:W-:Y:S01]  /*47e0*/  F2FP.PACK_AB R140, R38, R39 ;  /* 0x00000027268c723e */ /* 0x000fe200000000ff */
[----:B----4-:R-:W-:-:S02]  /*47f0*/  HADD2.F32 R38, -RZ, R73.H1_H1 ;  /* 0x30000049ff267230 */ /* 0x010fc40000004100 */
[----:B-----5:R-:W-:Y:S01]  /*4800*/  F2FP.PACK_AB R138, R84, R83 ;  /* 0x00000053548a723e */ /* 0x020fe200000000ff */
[----:B------:R-:W-:Y:S02]  /*4810*/  HADD2.F32 R84, -RZ, R37.H1_H1 ;  /* 0x30000025ff547230 */ /* 0x000fe40000004100 */
[----:B------:R-:W-:Y:S02]  /*4820*/  HADD2.F32 R37, -RZ, R73.H0_H0 ;  /* 0x20000049ff257230 */ /* 0x000fe40000004100 */
[--C-:B------:R-:W-:Y:S02]  /*4830*/  HADD2.F32 R39, -RZ, R133.reuse.H0_H0 ;  /* 0x20000085ff277230 */ /* 0x100fe40000004100 */
[----:B-1----:R-:W-:Y:S01]  /*4840*/  HADD2.F32 R74, -RZ, R133.H1_H1 ;  /* 0x30000085ff4a7230 */ /* 0x002fe20000004100 */
[----:B------:R5:W5:Y:S01]  /*4850*/  HMMA.16816.F32 R124, R156, R136, R124 ;  /* 0x000000889c7c723c */ /* 0x000b62000000187c */
[----:B------:R-:W-:Y:S01]  /*4860*/  FADD R37, -R86, R37 ;  /* 0x0000002556257221 */ /* 0x000fe20000000100 */
[----:B------:R-:W-:Y:S01]  /*4870*/  FADD R38, -R87, R38 ;  /* 0x0000002657267221 */ /* 0x000fe20000000100 */
[----:B------:R-:W-:Y:S01]  /*4880*/  FADD R122, -R122, R39 ;  /* 0x000000277a7a7221 */ /* 0x000fe20000000100 */
[----:B------:R-:W-:Y:S01]  /*4890*/  FADD R123, -R123, R74 ;  /* 0x0000004a7b7b7221 */ /* 0x000fe20000000100 */
[--C-:B------:R-:W-:Y:S01]  /*48a0*/  HADD2.F32 R39, -RZ, R85.reuse.H0_H0 ;  /* 0x20000055ff277230 */ /* 0x100fe20000004100 */
[----:B------:R-:W-:Y:S01]  /*48b0*/  F2FP.PACK_AB R134, R89, R88 ;  /* 0x000000585986723e */ /* 0x000fe200000000ff */
[----:B------:R-:W-:Y:S01]  /*48c0*/  HADD2.F32 R74, -RZ, R85.H1_H1 ;  /* 0x30000055ff4a7230 */ /* 0x000fe20000004100 */
[----:B------:R-:W-:Y:S01]  /*48d0*/  F2FP.PACK_AB R144, R38, R37 ;  /* 0x000000252690723e */ /* 0x000fe200000000ff */
[----:B------:R-:W1:Y:S01]  /*48e0*/  LDS R85, [R75+0x30] ;  /* 0x000030004b557984 */ /* 0x000e620000000800 */
[----:B------:R-:W-:-:S02]  /*48f0*/  HADD2.F32 R37, -RZ, R128.H0_H0 ;  /* 0x20000080ff257230 */ /* 0x000fc40000004100 */
[----:B------:R-:W-:Y:S01]  /*4900*/  HADD2.F32 R128, -RZ, R128.H1_H1 ;  /* 0x30000080ff807230 */ /* 0x000fe20000004100 */
[----:B------:R3:W4:Y:S01]  /*4910*/  LDS R88, [R72+0xa00] ;  /* 0x000a000048587984 */ /* 0x0007220000000800 */
[----:B------:R-:W-:Y:S01]  /*4920*/  FADD R92, -R93, R92 ;  /* 0x0000005c5d5c7221 */ /* 0x000fe20000000100 */
[----:B------:R-:W-:Y:S01]  /*4930*/  FADD R39, -R90, R39 ;  /* 0x000000275a277221 */ /* 0x000fe20000000100 */
[----:B------:R-:W-:Y:S01]  /*4940*/  FADD R74, -R91, R74 ;  /* 0x0000004a5b4a7221 */ /* 0x000fe20000000100 */
[----:B------:R-:W-:Y:S01]  /*4950*/  FADD R37, -R94, R37 ;  /* 0x000000255e257221 */ /* 0x000fe20000000100 */
[----:B------:R-:W-:Y:S01]  /*4960*/  FADD R128, -R95, R128 ;  /* 0x000000805f807221 */ /* 0x000fe20000000100 */
[----:B-----5:R-:W-:Y:S01]  /*4970*/  F2FP.PACK_AB R136, R92, R129 ;  /* 0x000000815c88723e */ /* 0x020fe200000000ff */
[----:B------:R-:W-:Y:S01]  /*4980*/  FADD R81, -R98, R81 ;  /* 0x0000005162517221 */ /* 0x000fe20000000100 */
[----:B------:R-:W-:Y:S01]  /*4990*/  FADD R84, -R99, R84 ;  /* 0x0000005463547221 */ /* 0x000fe20000000100 */
[----:B------:R-:W-:Y:S01]  /*49a0*/  F2FP.PACK_AB R148, R74, R39 ;  /* 0x000000274a94723e */ /* 0x000fe200000000ff */
[----:B--2---:R-:W-:Y:S01]  /*49b0*/  HADD2.F32 R73, -RZ, R130.H0_H0 ;  /* 0x20000082ff497230 */ /* 0x004fe20000004100 */
[----:B------:R-:W-:Y:S01]  /*49c0*/  F2FP.PACK_AB R150, R128, R37 ;  /* 0x000000258096723e */ /* 0x000fe200000000ff */
[--C-:B---3--:R-:W-:Y:S01]  /*49d0*/  HADD2.F32 R72, -RZ, R36.reuse.H1_H1 ;  /* 0x30000024ff487230 */ /* 0x108fe20000004100 */
[----:B------:R-:W-:Y:S06]  /*49e0*/  BAR.SYNC 0x0 ;  /* 0x0000000000007b1d */ /* 0x000fec0000000000 */
[----:B------:R-:W-:Y:S01]  /*49f0*/  F2FP.PACK_AB R142, R84, R81 ;  /* 0x00000051548e723e */ /* 0x000fe200000000ff */
[----:B------:R-:W-:Y:S01]  /*4a00*/  STS [R15], R138 ;  /* 0x0000008a0f007388 */ /* 0x000fe20000000800 */
[----:B------:R-:W-:Y:S01]  /*4a10*/  HADD2.F32 R81, -RZ, R36.H0_H0 ;  /* 0x20000024ff517230 */ /* 0x000fe20000004100 */
[----:B------:R-:W-:-:S02]  /*4a20*/  FADD R120, -R120, R73 ;  /* 0x0000004978787221 */ /* 0x000fc40000000100 */
[----:B------:R-:W-:Y:S01]  /*4a30*/  STS [R15+0x280], R132 ;  /* 0x000280840f007388 */ /* 0x000fe20000000800 */
[----:B------:R-:W-:-:S03]  /*4a40*/  FADD R84, -R125, R72 ;  /* 0x000000487d547221 */ /* 0x000fc60000000100 */
[----:B------:R-:W-:Y:S04]  /*4a50*/  STS [R15+0x10], R82 ;  /* 0x000010520f007388 */ /* 0x000fe80000000800 */
[----:B------:R-:W-:Y:S04]  /*4a60*/  STS [R15+0x290], R144 ;  /* 0x000290900f007388 */ /* 0x000fe80000000800 */
[----:B------:R-:W-:Y:S04]  /*4a70*/  STS [R15+0x20], R134 ;  /* 0x000020860f007388 */ /* 0x000fe80000000800 */
[----:B------:R-:W-:Y:S04]  /*4a80*/  STS [R15+0x2a0], R148 ;  /* 0x0002a0940f007388 */ /* 0x000fe80000000800 */
[----:B------:R-:W-:Y:S04]  /*4a90*/  STS [R15+0x30], R136 ;  /* 0x000030880f007388 */ /* 0x000fe80000000800 */
[----:B------:R-:W-:Y:S04]  /*4aa0*/  STS [R15+0x2b0], R150 ;  /* 0x0002b0960f007388 */ /* 0x000fe80000000800 */
[----:B------:R-:W-:Y:S06]  /*4ab0*/  BAR.SYNC 0x0 ;  /* 0x0000000000007b1d */ /* 0x000fec0000000000 */
[----:B------:R-:W2:Y:S04]  /*4ac0*/  LDS.128 R36, [R18] ;  /* 0x0000000012247984 */ /* 0x000ea80000000c00 */
[----:B------:R-:W3:Y:S01]  /*4ad0*/  LDS.128 R72, [R18+0x500] ;  /* 0x0005000012487984 */ /* 0x000ee20000000c00 */
[----:B-1----:R-:W-:-:S02]  /*4ae0*/  HADD2.F32 R87, -RZ, R85.H0_H0 ;  /* 0x20000055ff577230 */ /* 0x002fc40000004100 */
[----:B------:R-:W-:Y:S02]  /*4af0*/  HADD2.F32 R86, -RZ, R85.H1_H1 ;  /* 0x30000055ff567230 */ /* 0x000fe40000004100 */
[----:B------:R-:W-:Y:S02]  /*4b00*/  HADD2.F32 R83, -RZ, R80.H0_H0 ;  /* 0x20000050ff537230 */ /* 0x000fe40000004100 */
[----:B------:R-:W-:Y:S01]  /*4b10*/  HADD2.F32 R130, -RZ, R130.H1_H1 ;  /* 0x30000082ff827230 */ /* 0x000fe20000004100 */
[----:B------:R-:W-:Y:S01]  /*4b20*/  FADD R81, -R124, R81 ;  /* 0x000000517c517221 */ /* 0x000fe20000000100 */
[----:B----4-:R-:W-:Y:S01]  /*4b30*/  HADD2.F32 R85, -RZ, R88.H0_H0 ;  /* 0x20000058ff557230 */ /* 0x010fe20000004100 */
[----:B------:R-:W-:Y:S01]  /*4b40*/  F2FP.PACK_AB R146, R123, R122 ;  /* 0x0000007a7b92723e */ /* 0x000fe200000000ff */
[----:B------:R-:W-:Y:S01]  /*4b50*/  HADD2.F32 R80, -RZ, R80.H1_H1 ;  /* 0x30000050ff507230 */ /* 0x000fe20000004100 */
[----:B------:R-:W-:Y:S06]  /*4b60*/  BAR.SYNC 0x0 ;  /* 0x0000000000007b1d */ /* 0x000fec0000000000 */
[----:B------:R-:W-:Y:S01]  /*4b70*/  HADD2.F32 R88, -RZ, R88.H1_H1 ;  /* 0x30000058ff587230 */ /* 0x000fe20000004100 */
[----:B------:R-:W-:Y:S01]  /*4b80*/  FADD R121, -R121, R130 ;  /* 0x0000008279797221 */ /* 0x000fe20000000100 */
[----:B------:R-:W-:Y:S01]  /*4b90*/  FADD R83, -R126, R83 ;  /* 0x000000537e537221 */ /* 0x000fe20000000100 */
[----:B------:R-:W-:Y:S01]  /*4ba0*/  FADD R80, -R127, R80 ;  /* 0x000000507f507221 */ /* 0x000fe20000000100 */
[----:B------:R-:W-:Y:S01]  /*4bb0*/  FADD R76, -R76, R87 ;  /* 0x000000574c4c7221 */ /* 0x000fe20000000100 */
[----:B------:R-:W-:Y:S01]  /*4bc0*/  FADD R77, -R77, R86 ;  /* 0x000000564d4d7221 */ /* 0x000fe20000000100 */
[----:B------:R-:W-:Y:S01]  /*4bd0*/  FADD R78, -R78, R85 ;  /* 0x000000554e4e7221 */ /* 0x000fe20000000100 */
[----:B------:R-:W-:Y:S01]  /*4be0*/  FADD R79, -R79, R88 ;  /* 0x000000584f4f7221 */ /* 0x000fe20000000100 */
[----:B------:R-:W-:-:S02]  /*4bf0*/  F2FP.PACK_AB R152, R121, R120 ;  /* 0x000000787998723e */ /* 0x000fc400000000ff */
[----:B------:R-:W-:Y:S02]  /*4c00*/  F2FP.PACK_AB R154, R84, R81 ;  /* 0x00000051549a723e */ /* 0x000fe400000000ff */
[----:B------:R-:W-:Y:S02]  /*4c10*/  F2FP.PACK_AB R156, R80, R83 ;  /* 0x00000053509c723e */ /* 0x000fe400000000ff */
[----:B------:R-:W-:Y:S02]  /*4c20*/  F2FP.PACK_AB R158, R77, R76 ;  /* 0x0000004c4d9e723e */ /* 0x000fe400000000ff */
[----:B------:R-:W-:Y:S01]  /*4c30*/  F2FP.PACK_AB R160, R79, R78 ;  /* 0x0000004e4fa0723e */ /* 0x000fe200000000ff */
        /* <DEDUP_REMOVED lines=9> */
[----:B--2---:R-:W-:Y:S04]  /*4cd0*/  @P4 STG.E.128 [R32.64], R36 ;  /* 0x0000002420004986 */ /* 0x004fe8000c101d0c */
[----:B---3--:R-:W-:Y:S04]  /*4ce0*/  @P3 STG.E.128 [R180.64], R72 ;  /* 0x00000048b4003986 */ /* 0x008fe8000c101d0c */
[----:B------:R-:W1:Y:S04]  /*4cf0*/  LDS.128 R72, [R18] ;  /* 0x0000000012487984 */ /* 0x000e680000000c00 */
[----:B------:R-:W2:Y:S04]  /*4d00*/  LDS.128 R36, [R18+0x500] ;  /* 0x0005000012247984 */ /* 0x000ea80000000c00 */
[----:B-1----:R-:W-:Y:S01]  /*4d10*/  @P2 STG.E.128 [R34.64], R72 ;  /* 0x0000004822002986 */ /* 0x002fe2000c101d0c */
[----:B------:R-:W-:-:S04]  /*4d20*/  LEA R80, P2, R31, R28, 0x1 ;  /* 0x0000001c1f507211 */ /* 0x000fc800078408ff */
[----:B------:R-:W-:Y:S02]  /*4d30*/  LEA.HI.X R81, R31, R29, R30, 0x1, P2 ;  /* 0x0000001d1f517211 */ /* 0x000fe400010f0c1e */
[----:B------:R-:W-:Y:S02]  /*4d40*/  LEA R30, R240, UR8, 0x1 ;  /* 0x00000008f01e7c11 */ /* 0x000fe4000f8e08ff */
[----:B------:R-:W-:Y:S01]  /*4d50*/  LEA R31, R239, UR8, 0x1 ;  /* 0x00000008ef1f7c11 */ /* 0x000fe2000f8e08ff */
[----:B--2---:R-:W-:Y:S04]  /*4d60*/  @P1 STG.E.128 [R80.64], R36 ;  /* 0x0000002450001986 */ /* 0x004fe8000c101d0c */
[----:B------:R-:W-:Y:S04]  /*4d70*/  LDSM.16.MT88.4 R128, [R30] ;  /* 0x000000001e80783b */ /* 0x000fe80000004200 */
[----:B------:R-:W-:Y:S04]  /*4d80*/  LDSM.16.MT88.4 R120, [R30+0x800] ;  /* 0x000800001e78783b */ /* 0x000fe80000004200 */
[----:B------:R-:W-:Y:S04]  /*4d90*/  LDSM.16.MT88.4 R76, [R30+0x1000] ;  /* 0x001000001e4c783b */ /* 0x000fe80000004200 */
[----:B------:R-:W-:Y:S04]  /*4da0*/  LDSM.16.MT88.4 R96, [R30+0x1800] ;  /* 0x001800001e60783b */ /* 0x000fe80000004200 */
[----:B------:R-:W-:Y:S04]  /*4db0*/  LDSM.16.MT88.4 R124, [R31] ;  /* 0x000000001f7c783b */ /* 0x000fe80000004200 */
[----:B------:R-:W-:Y:S04]  /*4dc0*/  LDSM.16.MT88.4 R88, [R31+0x800] ;  /* 0x000800001f58783b */ /* 0x000fe80000004200 */
[----:B------:R-:W-:Y:S04]  /*4dd0*/  LDSM.16.MT88.4 R84, [R31+0x1000] ;  /* 0x001000001f54783b */ /* 0x000fe80000004200 */
[----:B------:R-:W-:Y:S04]  /*4de0*/  LDSM.16.MT88.4 R92, [R31+0x1800] ;  /* 0x001800001f5c783b */ /* 0x000fe80000004200 */
        /* <DEDUP_REMOVED lines=63> */
[----:B------:R-:W4:Y:S01]  /*51e0*/  LDSM.16.MT88.4 R80, [R12+0x12400] ;  /* 0x012400000c50783b */ /* 0x000f220000004200 */
[----:B------:R-:W-:Y:S01]  /*51f0*/  SHF.R.U32.HI R139, RZ, 0x3, R207 ;  /* 0x00000003ff8b7819 */ /* 0x000fe200000116cf */
[----:B------:R-:W-:Y:S01]  /*5200*/  IMAD.SHL.U32 R30, R207, 0x8, RZ ;  /* 0x00000008cf1e7824 */ /* 0x000fe200078e00ff */
[----:B------:R-:W-:Y:S01]  /*5210*/  IADD3 R9, R9, 0x1, RZ ;  /* 0x0000000109097810 */ /* 0x000fe20007ffe0ff */
[----:B------:R-:W-:Y:S01]  /*5220*/  LDSM.16.MT88.4 R156, [R12+0x12800] ;  /* 0x012800000c9c783b */ /* 0x000fe20000004200 */
[----:B------:R-:W-:-:S02]  /*5230*/  SHF.R.S32.HI R238, RZ, 0x1f, R10 ;  /* 0x0000001fffee7819 */ /* 0x000fc4000001140a */
[----:B------:R-:W-:Y:S01]  /*5240*/  SHF.R.S32.HI R252, RZ, 0x1f, R0 ;  /* 0x0000001ffffc7819 */ /* 0x000fe20000011400 */
[----:B------:R-:W-:Y:S01]  /*5250*/  LDSM.16.MT88.4 R160, [R11+0x12c00] ;  /* 0x012c00000ba0783b */ /* 0x000fe20000004200 */
[----:B------:R-:W-:Y:S02]  /*5260*/  LOP3.LUT R13, R13, 0xfff7ffff, RZ, 0xc0, !PT ;  /* 0xfff7ffff0d0d7812 */ /* 0x000fe400078ec0ff */
[----:B------:R-:W-:Y:S01]  /*5270*/  LEA R152, R240, UR7, 0x1 ;  /* 0x00000007f0987c11 */ /* 0x000fe2000f8e08ff */
[----:B------:R-:W-:Y:S01]  /*5280*/  LDSM.16.MT88.4 R164, [R12+0x12c00] ;  /* 0x012c00000ca4783b */ /* 0x000fe20000004200 */
[C---:B-1----:R-:W5:Y:S08]  /*5290*/  HMMA.16816.F32 R104, R128.reuse, R72, R104 ;  /* 0x000000488068723c */ /* 0x042f700000001868 */
[C---:B------:R-:W5:Y:S08]  /*52a0*/  HMMA.16816.F32 R108, R128.reuse, R74, R108 ;  /* 0x0000004a806c723c */ /* 0x040f70000000186c */
[C---:B--2---:R-:W5:Y:S08]  /*52b0*/  HMMA.16816.F32 R112, R128.reuse, R36, R112 ;  /* 0x000000248070723c */ /* 0x044f700000001870 */
[----:B------:R5:W5:Y:S01]  /*52c0*/  HMMA.16816.F32 R116, R128, R38, R116 ;  /* 0x000000268074723c */ /* 0x000b620000001874 */
[----:B------:R-:W-:Y:S01]  /*52d0*/  SGXT.U32 R139, R139, 0x3 ;  /* 0x000000038b8b781a */ /* 0x000fe20000000000 */
[----:B-----5:R-:W-:Y:S01]  /*52e0*/  LDSM.16.MT88.4 R128, [R152+0x1000] ;  /* 0x001000009880783b */ /* 0x020fe20000004200 */
[----:B------:R-:W-:-:S02]  /*52f0*/  LOP3.LUT R30, R30, 0x38, RZ, 0xc0, !PT ;  /* 0x000000381e1e7812 */ /* 0x000fc400078ec0ff */
[----:B------:R-:W-:Y:S01]  /*5300*/  ISETP.GE.AND P1, PT, R9, 0x2, PT ;  /* 0x000000020900780c */ /* 0x000fe20003f26270 */
[----:B------:R-:W-:Y:S02]  /*5310*/  LDSM.16.MT88.4 R132, [R152+0x1800] ;  /* 0x001800009884783b */ /* 0x000fe40000004200 */
[C---:B---3--:R-:W-:Y:S08]  /*5320*/  HMMA.16816.F32 R104, R120.reuse, R32, R104 ;  /* 0x000000207868723c */ /* 0x048ff00000001868 */
[C---:B------:R-:W-:Y:S08]  /*5330*/  HMMA.16816.F32 R108, R120.reuse, R34, R108 ;  /* 0x00000022786c723c */ /* 0x040ff0000000186c */
[C---:B----4-:R-:W-:Y:S08]  /*5340*/  HMMA.16816.F32 R112, R120.reuse, R80, R112 ;  /* 0x000000507870723c */ /* 0x050ff00000001870 */
[----:B------:R5:W-:Y:S02]  /*5350*/  HMMA.16816.F32 R116, R120, R82, R116 ;  /* 0x000000527874723c */ /* 0x000be40000001874 */
[----:B-----5:R-:W2:Y:S01]  /*5360*/  LDL R122, [R1+0x8] ;  /* 0x00000800017a7983 */ /* 0x020ea20000100800 */
[----:B------:R-:W-:Y:S01]  /*5370*/  LOP3.LUT R233, R10, R139, RZ, 0xfc, !PT ;  /* 0x0000008b0ae97212 */ /* 0x000fe200078efcff */
[----:B------:R-:W-:Y:S01]  /*5380*/  IMAD.SHL.U32 R212, R30, 0x2, RZ ;  /* 0x000000021ed47824 */ /* 0x000fe200078e00ff */
[----:B------:R-:W-:-:S03]  /*5390*/  LOP3.LUT R231, R10, 0x8, R139, 0xfe, !PT ;  /* 0x000000080ae77812 */ /* 0x000fc600078efe8b */
[----:B------:R-:W-:Y:S01]  /*53a0*/  IMAD.SHL.U32 R31, R233, 0x1000, RZ ;  /* 0x00001000e91f7824 */ /* 0x000fe200078e00ff */
[----:B------:R-:W-:Y:S02]  /*53b0*/  SEL R9, R9, RZ, !P1 ;  /* 0x000000ff09097207 */ /* 0x000fe40004800000 */
[----:B------:R-:W-:Y:S02]  /*53c0*/  ISETP.GE.U32.AND P2, PT, R233, R0, PT ;  /* 0x00000000e900720c */ /* 0x000fe40003f46070 */
[----:B------:R-:W-:Y:S01]  /*53d0*/  LOP3.LUT R236, R31, R212, RZ, 0xfc, !PT ;  /* 0x000000d41fec7212 */ /* 0x000fe200078efcff */
[C---:B------:R-:W-:Y:S01]  /*53e0*/  IMAD.SHL.U32 R31, R231.reuse, 0x1000, RZ ;  /* 0x00001000e71f7824 */ /* 0x040fe200078e00ff */
[----:B------:R-:W-:Y:S02]  /*53f0*/  ISETP.GE.U32.AND P1, PT, R231, R0, PT ;  /* 0x00000000e700720c */ /* 0x000fe40003f26070 */
[----:B------:R-:W-:Y:S02]  /*5400*/  LOP3.LUT R229, R10, 0x10, R139, 0xfe, !PT ;  /* 0x000000100ae57812 */ /* 0x000fe400078efe8b */
[----:B------:R-:W-:-:S02]  /*5410*/  ISETP.GE.U32.AND.EX P2, PT, R238, R252, PT, P2 ;  /* 0x000000fcee00720c */ /* 0x000fc40003f46120 */
[----:B------:R-:W-:Y:S02]  /*5420*/  ISETP.GE.U32.AND.EX P1, PT, R238, R252, PT, P1 ;  /* 0x000000fcee00720c */ /* 0x000fe40003f26110 */
[----:B------:R-:W-:Y:S01]  /*5430*/  LOP3.LUT R234, R31, R212, RZ, 0xfc, !PT ;  /* 0x000000d41fea7212 */ /* 0x000fe200078efcff */
[----:B------:R-:W-:Y:S01]  /*5440*/  IMAD.SHL.U32 R31, R229, 0x1000, RZ ;  /* 0x00001000e51f7824 */ /* 0x000fe200078e00ff */
[----:B------:R-:W-:Y:S02]  /*5450*/  SEL R216, RZ, 0x10, P2 ;  /* 0x00000010ffd87807 */ /* 0x000fe40001000000 */
[----:B------:R-:W-:Y:S02]  /*5460*/  SEL R217, RZ, 0x10, P1 ;  /* 0x00000010ffd97807 */ /* 0x000fe40000800000 */
[----:B------:R-:W-:Y:S02]  /*5470*/  SHF.L.U64.HI R233, R233, 0xc, R238 ;  /* 0x0000000ce9e97819 */ /* 0x000fe400000102ee */
[----:B------:R-:W-:-:S02]  /*5480*/  IADD3 R200, P2, R22, R236, RZ ;  /* 0x000000ec16c87210 */ /* 0x000fc40007f5e0ff */
[----:B------:R-:W-:Y:S02]  /*5490*/  SHF.L.U64.HI R231, R231, 0xc, R238 ;  /* 0x0000000ce7e77819 */ /* 0x000fe400000102ee */
[----:B------:R-:W-:Y:S02]  /*54a0*/  IADD3 R198, P1, R22, R234, RZ ;  /* 0x000000ea16c67210 */ /* 0x000fe40007f3e0ff */
[----:B------:R-:W-:Y:S01]  /*54b0*/  LOP3.LUT R121, R10, 0x18, R139, 0xfe, !PT ;  /* 0x000000180a797812 */ /* 0x000fe200078efe8b */
[----:B------:R-:W-:Y:S01]  /*54c0*/  IMAD.X R201, R23, 0x1, R233, P2 ;  /* 0x0000000117c97824 */ /* 0x000fe200010e06e9 */
[----:B------:R-:W-:Y:S01]  /*54d0*/  LOP3.LUT R232, R31, R212, RZ, 0xfc, !PT ;  /* 0x000000d41fe87212 */ /* 0x000fe200078efcff */
[----:B------:R-:W-:Y:S01]  /*54e0*/  IMAD.X R199, R23, 0x1, R231, P1 ;  /* 0x0000000117c77824 */ /* 0x000fe200008e06e7 */
[-C--:B------:R-:W-:Y:S01]  /*54f0*/  ISETP.GE.U32.AND P2, PT, R229, R0.reuse, PT ;  /* 0x00000000e500720c */ /* 0x080fe20003f46070 */
[C---:B------:R-:W-:Y:S01]  /*5500*/  IMAD.SHL.U32 R31, R121.reuse, 0x1000, RZ ;  /* 0x00001000791f7824 */ /* 0x040fe200078e00ff */
[----:B------:R-:W-:-:S02]  /*5510*/  ISETP.GE.U32.AND P1, PT, R121, R0, PT ;  /* 0x000000007900720c */ /* 0x000fc40003f26070 */
[----:B------:R-:W-:Y:S02]  /*5520*/  LOP3.LUT R207, R10, 0x20, R139, 0xfe, !PT ;  /* 0x000000200acf7812 */ /* 0x000fe400078efe8b */
[CC--:B------:R-:W-:Y:S02]  /*5530*/  ISETP.GE.U32.AND.EX P2, PT, R238.reuse, R252.reuse, PT, P2 ;  /* 0x000000fcee00720c */ /* 0x0c0fe40003f46120 */
[----:B------:R-:W-:Y:S02]  /*5540*/  ISETP.GE.U32.AND.EX P1, PT, R238, R252, PT, P1 ;  /* 0x000000fcee00720c */ /* 0x000fe40003f26110 */
[----:B------:R-:W-:Y:S01]  /*5550*/  LOP3.LUT R230, R31, R212, RZ, 0xfc, !PT ;  /* 0x000000d41fe67212 */ /* 0x000fe200078efcff */
[----:B------:R-:W-:Y:S01]  /*5560*/  IMAD.SHL.U32 R31, R207, 0x1000, RZ ;  /* 0x00001000cf1f7824 */ /* 0x000fe200078e00ff */
[----:B------:R-:W-:Y:S02]  /*5570*/  SEL R218, RZ, 0x10, P2 ;  /* 0x00000010ffda7807 */ /* 0x000fe40001000000 */
[----:B------:R-:W-:-:S02]  /*5580*/  SEL R219, RZ, 0x10, P1 ;  /* 0x00000010ffdb7807 */ /* 0x000fc40000800000 */
[--C-:B------:R-:W-:Y:S02]  /*5590*/  SHF.L.U64.HI R229, R229, 0xc, R238.reuse ;  /* 0x0000000ce5e57819 */ /* 0x100fe400000102ee */
[C---:B------:R-:W-:Y:S02]  /*55a0*/  IADD3 R180, P2, R22.reuse, R232, RZ ;  /* 0x000000e816b47210 */ /* 0x040fe40007f5e0ff */
        /* <DEDUP_REMOVED lines=9> */
[CC--:B------:R-:W-:Y:S02]  /*5640*/  ISETP.GE.U32.AND.EX P2, PT, R238.reuse, R252.reuse, PT, P2 ;  /* 0x000000fcee00720c */ /* 0x0c0fe40003f46120 */
[----:B------:R-:W-:Y:S02]  /*5650*/  ISETP.GE.U32.AND.EX P1, PT, R238, R252, PT, P1 ;  /* 0x000000fcee00720c */ /* 0x000fe40003f26110 */
[----:B------:R-:W-:Y:S02]  /*5660*/  LOP3.LUT R208, R121, R212, RZ, 0xfc, !PT ;  /* 0x000000d479d07212 */ /* 0x000fe400078efcff */
[----:B------:R-:W-:Y:S02]  /*5670*/  SEL R136, RZ, 0x10, P2 ;  /* 0x00000010ff887807 */ /* 0x000fe40001000000 */
[----:B------:R-:W-:Y:S02]  /*5680*/  SEL R137, RZ, 0x10, P1 ;  /* 0x00000010ff897807 */ /* 0x000fe40000800000 */
[----:B------:R-:W-:-:S02]  /*5690*/  SHF.L.U64.HI R207, R207, 0xc, R238 ;  /* 0x0000000ccfcf7819 */ /* 0x000fc400000102ee */
[C---:B------:R-:W-:Y:S02]  /*56a0*/  IADD3 R202, P2, R22.reuse, R228, RZ ;  /* 0x000000e416ca7210 */ /* 0x040fe40007f5e0ff */
[----:B------:R-:W-:Y:S02]  /*56b0*/  SHF.L.U64.HI R209, R209, 0xc, R238 ;  /* 0x0000000cd1d17819 */ /* 0x000fe400000102ee */
[----:B------:R-:W-:Y:S02]  /*56c0*/  IADD3 R204, P1, R22, R208, RZ ;  /* 0x000000d016cc7210 */ /* 0x000fe40007f3e0ff */
[----:B------:R-:W-:Y:S02]  /*56d0*/  IADD3 R120, R214, -0x2, RZ ;  /* 0xfffffffed6787810 */ /* 0x000fe40007ffe0ff */
[C-C-:B------:R-:W-:Y:S02]  /*56e0*/  LOP3.LUT R211, R10.reuse, 0x30, R139.reuse, 0xfe, !PT ;  /* 0x000000300ad37812 */ /* 0x140fe400078efe8b */
[----:B------:R-:W-:Y:S01]  /*56f0*/  LOP3.LUT R213, R10, 0x38, R139, 0xfe, !PT ;  /* 0x000000380ad57812 */ /* 0x000fe200078efe8b */
[C---:B------:R-:W-:Y:S01]  /*5700*/  IMAD.X R203, R23.reuse, 0x1, R207, P2 ;  /* 0x0000000117cb7824 */ /* 0x040fe200010e06cf */
[----:B------:R-:W-:Y:S01]  /*5710*/  ISETP.LE.AND P5, PT, R120, UR6, PT ;  /* 0x0000000678007c0c */ /* 0x000fe2000bfa3270 */
[----:B------:R-:W-:Y:S01]  /*5720*/  IMAD.X R205, R23, 0x1, R209, P1 ;  /* 0x0000000117cd7824 */ /* 0x000fe200008e06d1 */
[----:B------:R-:W-:-:S02]  /*5730*/  ISETP.GE.U32.AND P2, PT, R211, R0, PT ;  /* 0x00000000d300720c */ /* 0x000fc40003f46070 */
[----:B------:R-:W-:Y:S02]  /*5740*/  ISETP.GE.U32.AND P1, PT, R213, R0, PT ;  /* 0x00000000d500720c */ /* 0x000fe40003f26070 */
[----:B------:R-:W-:Y:S02]  /*5750*/  @P0 LOP3.LUT R13, R13, 0x80000, RZ, 0xfc, !PT ;  /* 0x000800000d0d0812 */ /* 0x000fe400078efcff */
[CC--:B------:R-:W-:Y:S02]  /*5760*/  ISETP.GE.U32.AND.EX P2, PT, R238.reuse, R252.reuse, PT, P2 ;  /* 0x000000fcee00720c */ /* 0x0c0fe40003f46120 */
[----:B------:R-:W-:Y:S02]  /*5770*/  ISETP.GE.U32.AND.EX P1, PT, R238, R252, PT, P1 ;  /* 0x000000fcee00720c */ /* 0x000fe40003f26110 */
[----:B------:R-:W-:Y:S02]  /*5780*/  SEL R140, RZ, 0x10, P2 ;  /* 0x00000010ff8c7807 */ /* 0x000fe40001000000 */
[----:B------:R-:W-:-:S02]  /*5790*/  SEL R141, RZ, 0x10, P1 ;  /* 0x00000010ff8d7807 */ /* 0x000fc40000800000 */
[----:B------:R-:W-:Y:S02]  /*57a0*/  LOP3.LUT R13, R13, 0xffefffff, RZ, 0xc0, !PT ;  /* 0xffefffff0d0d7812 */ /* 0x000fe400078ec0ff */
[----:B------:R-:W-:Y:S02]  /*57b0*/  SEL R217, R217, RZ, !P5 ;  /* 0x000000ffd9d97207 */ /* 0x000fe40006800000 */
[----:B------:R-:W-:Y:S02]  /*57c0*/  SEL R216, R216, RZ, !P5 ;  /* 0x000000ffd8d87207 */ /* 0x000fe40006800000 */
[----:B------:R-:W-:Y:S02]  /*57d0*/  SEL R218, R218, RZ, !P5 ;  /* 0x000000ffdada7207 */ /* 0x000fe40006800000 */
[----:B------:R-:W-:Y:S02]  /*57e0*/  SEL R219, R219, RZ, !P5 ;  /* 0x000000ffdbdb7207 */ /* 0x000fe40006800000 */
[----:B------:R-:W-:-:S02]  /*57f0*/  SEL R136, R136, RZ, !P5 ;  /* 0x000000ff88887207 */ /* 0x000fc40006800000 */
[----:B------:R-:W-:Y:S02]  /*5800*/  SEL R137, R137, RZ, !P5 ;  /* 0x000000ff89897207 */ /* 0x000fe40006800000 */
[----:B------:R-:W-:Y:S02]  /*5810*/  SEL R140, R140, RZ, !P5 ;  /* 0x000000ff8c8c7207 */ /* 0x000fe40006800000 */
[----:B------:R-:W-:Y:S02]  /*5820*/  SEL R141, R141, RZ, !P5 ;  /* 0x000000ff8d8d7207 */ /* 0x000fe40006800000 */
[----:B------:R-:W-:Y:S02]  /*5830*/  @P5 LOP3.LUT R13, R13, 0x100000, RZ, 0xfc, !PT ;  /* 0x001000000d0d5812 */ /* 0x000fe400078efcff */
[----:B------:R-:W-:Y:S01]  /*5840*/  ISETP.NE.U32.AND P5, PT, R217, RZ, PT ;  /* 0x000000ffd900720c */ /* 0x000fe20003fa5070 */
[----:B------:R-:W-:Y:S01]  /*5850*/  IMAD.SHL.U32 R121, R211, 0x1000, RZ ;  /* 0x00001000d3797824 */ /* 0x000fe200078e00ff */
[----:B------:R-:W-:-:S04]  /*5860*/  LOP3.LUT R13, R13, 0xffbfffff, RZ, 0xc0, !PT ;  /* 0xffbfffff0d0d7812 */ /* 0x000fc800078ec0ff */
[----:B------:R-:W-:Y:S01]  /*5870*/  LOP3.LUT R210, R121, R212, RZ, 0xfc, !PT ;  /* 0x000000d479d27212 */ /* 0x000fe200078efcff */
[----:B------:R-:W-:Y:S01]  /*5880*/  IMAD.SHL.U32 R121, R213, 0x1000, RZ ;  /* 0x00001000d5797824 */ /* 0x000fe200078e00ff */
[----:B------:R-:W-:-:S04]  /*5890*/  SHF.L.U64.HI R211, R211, 0xc, R238 ;  /* 0x0000000cd3d37819 */ /* 0x000fc800000102ee */
[----:B------:R-:W-:Y:S02]  /*58a0*/  LOP3.LUT R212, R121, R212, RZ, 0xfc, !PT ;  /* 0x000000d479d47212 */ /* 0x000fe400078efcff */
[----:B------:R-:W-:Y:S02]  /*58b0*/  @P5 LOP3.LUT R13, R13, 0x400000, RZ, 0xfc, !PT ;  /* 0x004000000d0d5812 */ /* 0x000fe400078efcff */
[----:B------:R-:W-:Y:S02]  /*58c0*/  ISETP.NE.U32.AND P5, PT, R216, RZ, PT ;  /* 0x000000ffd800720c */ /* 0x000fe40003fa5070 */
[C---:B------:R-:W-:Y:S02]  /*58d0*/  IADD3 R182, P2, R22.reuse, R210, RZ ;  /* 0x000000d216b67210 */ /* 0x040fe40007f5e0ff */
[----:B------:R-:W-:Y:S02]  /*58e0*/  SHF.L.U64.HI R213, R213, 0xc, R238 ;  /* 0x0000000cd5d57819 */ /* 0x000fe400000102ee */
[----:B------:R-:W-:-:S02]  /*58f0*/  IADD3 R184, P1, R22, R212, RZ ;  /* 0x000000d416b87210 */ /* 0x000fc40007f3e0ff */
[----:B------:R-:W-:Y:S01]  /*5900*/  LEA R148, R239, UR7, 0x1 ;  /* 0x00000007ef947c11 */ /* 0x000fe2000f8e08ff */
[C---:B------:R-:W-:Y:S01]  /*5910*/  IMAD.X R183, R23.reuse, 0x1, R211, P2 ;  /* 0x0000000117b77824 */ /* 0x040fe200010e06d3 */
[C---:B------:R-:W5:Y:S01]  /*5920*/  HMMA.16816.F32 R168, R124.reuse, R72, R168 ;  /* 0x000000487ca8723c */ /* 0x040f6200000018a8 */
[----:B------:R-:W-:Y:S01]  /*5930*/  IMAD.X R185, R23, 0x1, R213, P1 ;  /* 0x0000000117b97824 */ /* 0x000fe200008e06d5 */
[----:B------:R-:W-:Y:S01]  /*5940*/  ISETP.NE.U32.AND P4, PT, R136, RZ, PT ;  /* 0x000000ff8800720c */ /* 0x000fe20003f85070 */
[----:B------:R-:W-:Y:S01]  /*5950*/  LDSM.16.MT88.4 R144, [R148+0x1000] ;  /* 0x001000009490783b */ /* 0x000fe20000004200 */
[----:B------:R-:W-:Y:S02]  /*5960*/  ISETP.NE.U32.AND P3, PT, R137, RZ, PT ;  /* 0x000000ff8900720c */ /* 0x000fe40003f65070 */
[----:B------:R-:W-:Y:S01]  /*5970*/  ISETP.NE.U32.AND P2, PT, R140, RZ, PT ;  /* 0x000000ff8c00720c */ /* 0x000fe20003f45070 */
[----:B------:R-:W-:Y:S01]  /*5980*/  LDSM.16.MT88.4 R136, [R148] ;  /* 0x000000009488783b */ /* 0x000fe20000004200 */
[----:B------:R-:W5:Y:S01]  /*5990*/  HMMA.16816.F32 R176, R124, R74, R176 ;  /* 0x0000004a7cb0723c */ /* 0x000f6200000018b0 */
[----:B------:R-:W-:-:S02]  /*59a0*/  ISETP.NE.U32.AND P1, PT, R141, RZ, PT ;  /* 0x000000ff8d00720c */ /* 0x000fc40003f25070 */
[----:B------:R-:W-:Y:S04]  /*59b0*/  LDSM.16.MT88.4 R140, [R148+0x800] ;  /* 0x00080000948c783b */ /* 0x000fe80000004200 */
[----:B------:R-:W-:Y:S01]  /*59c0*/  LDSM.16.MT88.4 R148, [R148+0x1800] ;  /* 0x001800009494783b */ /* 0x000fe20000004200 */
[C---:B------:R-:W5:Y:S08]  /*59d0*/  HMMA.16816.F32 R172, R124.reuse, R36, R172 ;  /* 0x000000247cac723c */ /* 0x040f7000000018ac */
[----:B------:R5:W5:Y:S02]  /*59e0*/  HMMA.16816.F32 R100, R124, R38, R100 ;  /* 0x000000267c64723c */ /* 0x000b640000001864 */
[----:B-----5:R-:W-:Y:S01]  /*59f0*/  LDSM.16.MT88.4 R124, [R152+0x800] ;  /* 0x00080000987c783b */ /* 0x020fe20000004200 */
[----:B------:R-:W-:Y:S01]  /*5a00*/  ISETP.NE.U32.AND P0, PT, R218, RZ, PT ;  /* 0x000000ffda00720c */ /* 0x000fe20003f05070 */
[----:B------:R-:W-:Y:S01]  /*5a10*/  IMAD R221, R9, 0x2000, R221 ;  /* 0x0000200009dd7824 */ /* 0x000fe200078e02dd */
[----:B------:R-:W-:Y:S01]  /*5a20*/  ISETP.NE.U32.AND P6, PT, R219, RZ, PT ;  /* 0x000000ffdb00720c */ /* 0x000fe20003fc5070 */
[----:B------:R-:W-:-:S02]  /*5a30*/  IMAD R222, R9, 0x2000, R222 ;  /* 0x0000200009de7824 */ /* 0x000fc400078e02de */
[C---:B------:R-:W-:Y:S02]  /*5a40*/  IMAD R223, R9.reuse, 0x2000, R251 ;  /* 0x0000200009df7824 */ /* 0x040fe400078e02fb */
[C---:B------:R-:W-:Y:S02]  /*5a50*/  IMAD R224, R9.reuse, 0x2000, R250 ;  /* 0x0000200009e07824 */ /* 0x040fe400078e02fa */
[C---:B------:R-:W-:Y:S02]  /*5a60*/  IMAD R225, R9.reuse, 0x2000, R249 ;  /* 0x0000200009e17824 */ /* 0x040fe400078e02f9 */
[C---:B------:R-:W-:Y:S02]  /*5a70*/  IMAD R226, R9.reuse, 0x2000, R248 ;  /* 0x0000200009e27824 */ /* 0x040fe400078e02f8 */
[C---:B------:R-:W-:Y:S02]  /*5a80*/  IMAD R227, R9.reuse, 0x2000, R245 ;  /* 0x0000200009e37824 */ /* 0x040fe400078e02f5 */
[----:B--2---:R-:W-:-:S02]  /*5a90*/  IMAD R220, R9, 0x2000, R122 ;  /* 0x0000200009dc7824 */ /* 0x004fc400078e027a */
[----:B------:R-:W1:Y:S04]  /*5aa0*/  LDSM.16.MT88.4 R120, [R152] ;  /* 0x000000009878783b */ /* 0x000e680000004200 */
[----:B------:R-:W2:Y:S04]  /*5ab0*/  LDSM.16.MT88.4 R152, [R11+0x12800] ;  /* 0x012800000b98783b */ /* 0x000ea80000004200 */
[----:B------:R-:W-:Y:S01]  /*5ac0*/  @!PT LDS RZ, [RZ] ;  /* 0x00000000fffff984 */ /* 0x000fe20000000800 */
[----:B------:R-:W-:Y:S01]  /*5ad0*/  @!PT LDS RZ, [RZ] ;  /* 0x00000000fffff984 */ /* 0x000fe20000000800 */
[----:B------:R-:W-:Y:S01]  /*5ae0*/  @!PT LDS RZ, [RZ] ;  /* 0x00000000fffff984 */ /* 0x000fe20000000800 */
[----:B------:R3:W-:Y:S01]  /*5af0*/  LDGSTS.E.BYPASS.128 [R220], [R200.64], P5 ;  /* 0x00000000c8dc7fae */ /* 0x0007e2000a901c4c */
[C---:B------:R-:W-:Y:S02]  /*5b00*/  LOP3.LUT P5, RZ, R13.reuse, 0x400000, RZ, 0xc0, !PT ;  /* 0x004000000dff7812 */ /* 0x040fe400078ac0ff */
[----:B------:R-:W-:-:S11]  /*5b10*/  LOP3.LUT R13, R13, 0xffdfffff, RZ, 0xc0, !PT ;  /* 0xffdfffff0d0d7812 */ /* 0x000fd600078ec0ff */
[----:B------:R4:W-:Y:S01]  /*5b20*/  LDGSTS.E.BYPASS.128 [R221], [R198.64], P5 ;  /* 0x00000000c6dd7fae */ /* 0x0009e2000a901c4c */
[----:B------:R-:W-:Y:S02]  /*5b30*/  @P5 LOP3.LUT R13, R13, 0x200000, RZ, 0xfc, !PT ;  /* 0x002000000d0d5812 */ /* 0x000fe400078efcff */
        /* <DEDUP_REMOVED lines=9> */
[----:B------:R-:W-:-:S13]  /*5bd0*/  LOP3.LUT P5, RZ, R13, 0x200000, RZ, 0xc0, !PT ;  /* 0x002000000dff7812 */ /* 0x000fda00078ac0ff */
[----:B------:R4:W-:Y:S01]  /*5be0*/  LDGSTS.E.BYPASS.128 [R221+0x4000], [R198.64+0x80], P5 ;  /* 0x04000080c6dd7fae */ /* 0x0009e2000a901c4c */
[----:B------:R-:W-:-:S03]  /*5bf0*/  LOP3.LUT P5, RZ, R13, 0x100000, RZ, 0xc0, !PT ;  /* 0x001000000dff7812 */ /* 0x000fc600078ac0ff */
[----:B------:R1:W-:Y:S01]  /*5c00*/  LDGSTS.E.BYPASS.128 [R222+0x4000], [R180.64+0x80], P0 ;  /* 0x04000080b4de7fae */ /* 0x0003e20008101c4c */
[C---:B------:R-:W-:Y:S02]  /*5c10*/  LOP3.LUT P0, RZ, R13.reuse, 0x80000, RZ, 0xc0, !PT ;  /* 0x000800000dff7812 */ /* 0x040fe4000780c0ff */
[----:B------:R-:W-:Y:S01]  /*5c20*/  LOP3.LUT R13, R13, 0xffff7fff, RZ, 0xc0, !PT ;  /* 0xffff7fff0d0d7812 */ /* 0x000fe200078ec0ff */
[----:B------:R1:W-:Y:S03]  /*5c30*/  LDGSTS.E.BYPASS.128 [R223+0x4000], [R30.64+0x80], P6 ;  /* 0x040000801edf7fae */ /* 0x0003e6000b101c4c */
[----:B------:R-:W-:Y:S01]  /*5c40*/  @P4 LOP3.LUT R13, R13, 0x8000, RZ, 0xfc, !PT ;  /* 0x000080000d0d4812 */ /* 0x000fe200078efcff */
[----:B------:R1:W-:Y:S03]  /*5c50*/  LDGSTS.E.BYPASS.128 [R224+0x4000], [R202.64+0x80], P4 ;  /* 0x04000080cae07fae */ /* 0x0003e6000a101c4c */
[----:B------:R-:W-:Y:S01]  /*5c60*/  LOP3.LUT R13, R13, 0xfffeffff, RZ, 0xc0, !PT ;  /* 0xfffeffff0d0d7812 */ /* 0x000fe200078ec0ff */
[----:B------:R1:W-:Y:S03]  /*5c70*/  LDGSTS.E.BYPASS.128 [R225+0x4000], [R204.64+0x80], P3 ;  /* 0x04000080cce17fae */ /* 0x0003e60009901c4c */
[----:B------:R-:W-:Y:S01]  /*5c80*/  @P3 LOP3.LUT R13, R13, 0x10000, RZ, 0xfc, !PT ;  /* 0x000100000d0d3812 */ /* 0x000fe200078efcff */
[----:B------:R1:W-:Y:S03]  /*5c90*/  LDGSTS.E.BYPASS.128 [R226+0x4000], [R182.64+0x80], P2 ;  /* 0x04000080b6e27fae */ /* 0x0003e60009101c4c */
[----:B------:R-:W-:Y:S01]  /*5ca0*/  LOP3.LUT R13, R13, 0xfffdffff, RZ, 0xc0, !PT ;  /* 0xfffdffff0d0d7812 */ /* 0x000fe200078ec0ff */
[----:B------:R1:W-:Y:S03]  /*5cb0*/  LDGSTS.E.BYPASS.128 [R227+0x4000], [R184.64+0x80], P1 ;  /* 0x04000080b8e37fae */ /* 0x0003e60008901c4c */
[----:B------:R-:W-:Y:S01]  /*5cc0*/  @P2 LOP3.LUT R13, R13, 0x20000, RZ, 0xfc, !PT ;  /* 0x000200000d0d2812 */ /* 0x000fe200078efcff */
[----:B------:R-:W0:Y:S03]  /*5cd0*/  LDGDEPBAR ;  /* 0x00000000000079af */ /* 0x000e260000000000 */
[----:B------:R-:W-:-:S04]  /*5ce0*/  LOP3.LUT R13, R13, 0xfffbffff, RZ, 0xc0, !PT ;  /* 0xfffbffff0d0d7812 */ /* 0x000fc800078ec0ff */
[----:B------:R-:W-:-:S04]  /*5cf0*/  @P1 LOP3.LUT R13, R13, 0x40000, RZ, 0xfc, !PT ;  /* 0x000400000d0d1812 */ /* 0x000fc800078efcff */
[C---:B------:R-:W-:Y:S02]  /*5d00*/  LOP3.LUT P2, RZ, R13.reuse, 0x100, RZ, 0xc0, !PT ;  /* 0x000001000dff7812 */ /* 0x040fe4000784c0ff */
[C---:B------:R-:W-:Y:S02]  /*5d10*/  LOP3.LUT P1, RZ, R13.reuse, 0x80, RZ, 0xc0, !PT ;  /* 0x000000800dff7812 */ /* 0x040fe4000782c0ff */
[----:B------:R-:W-:Y:S02]  /*5d20*/  LOP3.LUT R13, R13, 0xfffffdff, RZ, 0xc0, !PT ;  /* 0xfffffdff0d0d7812 */ /* 0x000fe400078ec0ff */
[----:B---3--:R-:W-:-:S07]  /*5d30*/  LOP3.LUT R201, R235, 0x10, R237, 0xfe, !PT ;  /* 0x00000010ebc97812 */ /* 0x008fce00078efeed */
[----:B------:R-:W-:-:S04]  /*5d40*/  @P2 LOP3.LUT R13, R13, 0x200, RZ, 0xfc, !PT ;  /* 0x000002000d0d2812 */ /* 0x000fc800078efcff */
[C---:B------:R-:W-:Y:S02]  /*5d50*/  LOP3.LUT P2, RZ, R13.reuse, 0x40, RZ, 0xc0, !PT ;  /* 0x000000400dff7812 */ /* 0x040fe4000784c0ff */
[----:B------:R-:W-:Y:S02]  /*5d60*/  LOP3.LUT R13, R13, 0xfffffbff, RZ, 0xc0, !PT ;  /* 0xfffffbff0d0d7812 */ /* 0x000fe400078ec0ff */
[C---:B-1----:R-:W-:Y:S02]  /*5d70*/  LOP3.LUT R180, R10.reuse, R201, RZ, 0xfc, !PT ;  /* 0x000000c90ab47212 */ /* 0x042fe400078efcff */
[----:B------:R-:W-:Y:S02]  /*5d80*/  LOP3.LUT R201, R237, 0x20, R235, 0xfe, !PT ;  /* 0x00000020edc97812 */ /* 0x000fe400078efeeb */
[----:B------:R-:W-:Y:S02]  /*5d90*/  @P1 LOP3.LUT R13, R13, 0x400, RZ, 0xfc, !PT ;  /* 0x000004000d0d1812 */ /* 0x000fe400078efcff */
[----:B----4-:R-:W-:-:S02]  /*5da0*/  LOP3.LUT R199, R10, R201, RZ, 0xfc, !PT ;  /* 0x000000c90ac77212 */ /* 0x010fc400078efcff */
[----:B------:R-:W-:Y:S02]  /*5db0*/  LOP3.LUT P1, RZ, R13, 0x20, RZ, 0xc0, !PT ;  /* 0x000000200dff7812 */ /* 0x000fe4000782c0ff */
[--C-:B------:R-:W-:Y:S02]  /*5dc0*/  LOP3.LUT R201, R235, 0x30, R237.reuse, 0xfe, !PT ;  /* 0x00000030ebc97812 */ /* 0x100fe400078efeed */
[----:B------:R-:W-:Y:S02]  /*5dd0*/  LOP3.LUT R13, R13, 0xfffff7ff, RZ, 0xc0, !PT ;  /* 0xfffff7ff0d0d7812 */ /* 0x000fe400078ec0ff */
[C---:B------:R-:W-:Y:S02]  /*5de0*/  LOP3.LUT R198, R10.reuse, R201, RZ, 0xfc, !PT ;  /* 0x000000c90ac67212 */ /* 0x040fe400078efcff */
[----:B------:R-:W-:Y:S01]  /*5df0*/  @P2 LOP3.LUT R13, R13, 0x800, RZ, 0xfc, !PT ;  /* 0x000008000d0d2812 */ /* 0x000fe200078efcff */
[----:B------:R-:W1:Y:S01]  /*5e00*/  S2R R201, SR_TID.X ;  /* 0x0000000000c97919 */ /* 0x000e620000002100 */
[----:B------:R-:W-:-:S02]  /*5e10*/  LOP3.LUT R30, R10, R235, R237, 0xfe, !PT ;  /* 0x000000eb0a1e7212 */ /* 0x000fc400078efeed */
[----:B------:R-:W-:Y:S02]  /*5e20*/  LOP3.LUT R13, R13, 0xffffefff, RZ, 0xc0, !PT ;  /* 0xffffefff0d0d7812 */ /* 0x000fe400078ec0ff */
[----:B------:R-:W-:Y:S02]  /*5e30*/  ISETP.LT.U32.AND P6, PT, R30, R0, PT ;  /* 0x000000001e00720c */ /* 0x000fe40003fc1070 */
[----:B------:R-:W-:Y:S02]  /*5e40*/  @P1 LOP3.LUT R13, R13, 0x1000, RZ, 0xfc, !PT ;  /* 0x000010000d0d1812 */ /* 0x000fe400078efcff */
[----:B------:R-:W-:Y:S02]  /*5e50*/  ISETP.LT.U32.AND.EX P1, PT, R238, R252, !P0, P6 ;  /* 0x000000fcee00720c */ /* 0x000fe40004721160 */
[----:B------:R-:W-:-:S04]  /*5e60*/  ISETP.LT.U32.AND P6, PT, R180, R0, PT ;  /* 0x00000000b400720c */ /* 0x000fc80003fc1070 */
[----:B------:R-:W-:Y:S02]  /*5e70*/  ISETP.LT.U32.AND.EX P2, PT, R238, R252, !P0, P6 ;  /* 0x000000fcee00720c */ /* 0x000fe40004741160 */
[----:B------:R-:W-:-:S04]  /*5e80*/  ISETP.LT.U32.AND P6, PT, R199, R0, PT ;  /* 0x00000000c700720c */ /* 0x000fc80003fc1070 */
[----:B------:R-:W-:Y:S02]  /*5e90*/  ISETP.LT.U32.AND.EX P3, PT, R238, R252, !P0, P6 ;  /* 0x000000fcee00720c */ /* 0x000fe40004761160 */
[----:B------:R-:W-:Y:S01]  /*5ea0*/  ISETP.LT.U32.AND P6, PT, R198, R0, PT ;  /* 0x00000000c600720c */ /* 0x000fe20003fc1070 */
[----:B------:R-:W-:Y:S02]  /*5eb0*/  IMAD.MOV.U32 R185, RZ, RZ, R2 ;  /* 0x000000ffffb97224 */ /* 0x000fe400078e0002 */
[----:B-1----:R-:W-:Y:S01]  /*5ec0*/  IMAD.SHL.U32 R183, R201, 0x8, RZ ;  /* 0x00000008c9b77824 */ /* 0x002fe200078e00ff */
[----:B------:R-:W-:Y:S02]  /*5ed0*/  ISETP.LT.U32.AND.EX P4, PT, R238, R252, !P0, P6 ;  /* 0x000000fcee00720c */ /* 0x000fe40004781160 */
[----:B------:R-:W-:Y:S01]  /*5ee0*/  LEA R2, P6, R30, R20, 0xb ;  /* 0x000000141e027211 */ /* 0x000fe200078c58ff */
[----:B------:R-:W-:Y:S01]  /*5ef0*/  IMAD.MOV.U32 R184, RZ, RZ, R3 ;  /* 0x000000ffffb87224 */ /* 0x000fe200078e0003 */
[----:B------:R-:W-:-:S02]  /*5f00*/  SEL R181, RZ, 0x10, !P1 ;  /* 0x00000010ffb57807 */ /* 0x000fc40004800000 */
[----:B------:R-:W-:Y:S02]  /*5f10*/  LEA.HI.X R3, R30, R21, R238, 0xb, P6 ;  /* 0x000000151e037211 */ /* 0x000fe400030f5cee */
[C---:B------:R-:W-:Y:S02]  /*5f20*/  LEA R30, P6, R2.reuse, R24, 0x1 ;  /* 0x00000018021e7211 */ /* 0x040fe400078c08ff */
[----:B------:R-:W-:Y:S02]  /*5f30*/  LOP3.LUT R183, R183, 0x18, RZ, 0xc0, !PT ;  /* 0x00000018b7b77812 */ /* 0x000fe400078ec0ff */
[----:B------:R-:W-:Y:S02]  /*5f40*/  LOP3.LUT R182, R235, R237, RZ, 0xfc, !PT ;  /* 0x000000edebb67212 */ /* 0x000fe400078efcff */
[----:B------:R-:W-:Y:S02]  /*5f50*/  SEL R181, R181, RZ, !P5 ;  /* 0x000000ffb5b57207 */ /* 0x000fe40006800000 */
[----:B------:R-:W-:Y:S01]  /*5f60*/  LEA.HI.X R31, R2, R25, R3, 0x1, P6 ;  /* 0x00000019021f7211 */ /* 0x000fe200030f0c03 */
[----:B------:R-:W-:Y:S01]  /*5f70*/  IMAD R182, R182, 0x20, R183 ;  /* 0x00000020b6b67824 */ /* 0x000fe200078e02b7 */
[----:B------:R-:W-:-:S02]  /*5f80*/  ISETP.NE.U32.AND P6, PT, R181, RZ, PT ;  /* 0x000000ffb500720c */ /* 0x000fc40003fc5070 */
[----:B------:R-:W-:Y:S01]  /*5f90*/  LEA R200, R9, 0xc000, 0xc ;  /* 0x0000c00009c87811 */ /* 0x000fe200078e60ff */
[----:B------:R-:W-:Y:S02]  /*5fa0*/  IMAD.SHL.U32 R182, R182, 0x2, RZ ;  /* 0x00000002b6b67824 */ /* 0x000fe400078e00ff */
[----:B------:R-:W-:Y:S02]  /*5fb0*/  IMAD.SHL.U32 R202, R201, 0x8, RZ ;  /* 0x00000008c9ca7824 */ /* 0x000fe400078e00ff */
[----:B------:R-:W-:Y:S01]  /*5fc0*/  IMAD.IADD R181, R182, 0x1, R200 ;  /* 0x00000001b6b57824 */ /* 0x000fe200078e02c8 */
[----:B------:R-:W-:Y:S01]  /*5fd0*/  LOP3.LUT R201, R235, 0x10, R237, 0xfe, !PT ;  /* 0x00000010ebc97812 */ /* 0x000fe200078efeed */
[----:B------:R-:W-:Y:S01]  /*5fe0*/  IMAD.MOV.U32 R183, RZ, RZ, R4 ;  /* 0x000000ffffb77224 */ /* 0x000fe200078e0004 */
[----:B------:R-:W-:-:S03]  /*5ff0*/  LOP3.LUT R202, R202, 0x18, RZ, 0xc0, !PT ;  /* 0x00000018caca7812 */ /* 0x000fc600078ec0ff */
[----:B------:R1:W-:Y:S01]  /*6000*/  LDGSTS.E.BYPASS.128 [R181], [R30.64], P6 ;  /* 0x000000001eb57fae */ /* 0x0003e2000b101c4c */
[C---:B------:R-:W-:Y:S01]  /*6010*/  LEA R4, P6, R180.reuse, R20, 0xb ;  /* 0x00000014b4047211 */ /* 0x040fe200078c58ff */
[----:B------:R-:W-:Y:S02]  /*6020*/  IMAD.MOV.U32 R182, RZ, RZ, R5 ;  /* 0x000000ffffb67224 */ /* 0x000fe400078e0005 */
[----:B------:R-:W-:Y:S01]  /*6030*/  IMAD R201, R201, 0x20, R202 ;  /* 0x00000020c9c97824 */ /* 0x000fe200078e02ca */
[----:B------:R-:W-:Y:S02]  /*6040*/  LEA.HI.X R5, R180, R21, R238, 0xb, P6 ;  /* 0x00000015b4057211 */ /* 0x000fe400030f5cee */
[----:B------:R-:W-:Y:S01]  /*6050*/  SEL R180, RZ, 0x10, !P2 ;  /* 0x00000010ffb47807 */ /* 0x000fe20005000000 */
[----:B------:R-:W-:-:S03]  /*6060*/  IMAD.SHL.U32 R201, R201, 0x2, RZ ;  /* 0x00000002c9c97824 */ /* 0x000fc600078e00ff */
[----:B------:R-:W-:Y:S02]  /*6070*/  SEL R180, R180, RZ, !P5 ;  /* 0x000000ffb4b47207 */ /* 0x000fe40006800000 */
[----:B-1----:R-:W-:-:S04]  /*6080*/  LEA R30, P6, R4, R24, 0x1 ;  /* 0x00000018041e7211 */ /* 0x002fc800078c08ff */
[----:B------:R-:W-:Y:S02]  /*6090*/  LEA.HI.X R31, R4, R25, R5, 0x1, P6 ;  /* 0x00000019041f7211 */ /* 0x000fe400030f0c05 */
[----:B------:R-:W-:Y:S01]  /*60a0*/  ISETP.NE.U32.AND P6, PT, R180, RZ, PT ;  /* 0x000000ffb400720c */ /* 0x000fe20003fc5070 */
[----:B------:R-:W-:Y:S02]  /*60b0*/  IMAD.IADD R180, R201, 0x1, R200 ;  /* 0x00000001c9b47824 */ /* 0x000fe400078e02c8 */
[----:B------:R-:W1:Y:S01]  /*60c0*/  S2R R201, SR_TID.X ;  /* 0x0000000000c97919 */ /* 0x000e620000002100 */
[----:B------:R-:W-:-:S04]  /*60d0*/  LOP3.LUT R13, R13, 0xfffffeff, RZ, 0xc0, !PT ;  /* 0xfffffeff0d0d7812 */ /* 0x000fc800078ec0ff */
[----:B------:R-:W-:-:S04]  /*60e0*/  @P1 LOP3.LUT R13, R13, 0x100, RZ, 0xfc, !PT ;  /* 0x000001000d0d1812 */ /* 0x000fc800078efcff */
[----:B------:R-:W-:Y:S01]  /*60f0*/  LOP3.LUT R13, R13, 0xffffff7f, RZ, 0xc0, !PT ;  /* 0xffffff7f0d0d7812 */ /* 0x000fe200078ec0ff */
[----:B------:R3:W-:Y:S03]  /*6100*/  LDGSTS.E.BYPASS.128 [R180], [R30.64], P6 ;  /* 0x000000001eb47fae */ /* 0x0007e6000b101c4c */
[----:B------:R-:W-:Y:S01]  /*6110*/  @P2 LOP3.LUT R13, R13, 0x80, RZ, 0xfc, !PT ;  /* 0x000000800d0d2812 */ /* 0x000fe200078efcff */
[----:B-1----:R-:W-:Y:S01]  /*6120*/  IMAD.SHL.U32 R202, R201, 0x8, RZ ;  /* 0x00000008c9ca7824 */ /* 0x002fe200078e00ff */
[----:B------:R-:W-:-:S04]  /*6130*/  LOP3.LUT R201, R237, 0x20, R235, 0xfe, !PT ;  /* 0x00000020edc97812 */ /* 0x000fc800078efeeb */
[----:B------:R-:W-:Y:S01]  /*6140*/  LOP3.LUT R202, R202, 0x18, RZ, 0xc0, !PT ;  /* 0x00000018caca7812 */ /* 0x000fe200078ec0ff */
[----:B------:R-:W-:Y:S01]  /*6150*/  IMAD.MOV.U32 R181, RZ, RZ, R6 ;  /* 0x000000ffffb57224 */ /* 0x000fe200078e0006 */
[----:B------:R-:W-:-:S03]  /*6160*/  LOP3.LUT R13, R13, 0xffffffbf, RZ, 0xc0, !PT ;  /* 0xffffffbf0d0d7812 */ /* 0x000fc600078ec0ff */
[----:B------:R-:W-:Y:S01]  /*6170*/  IMAD R201, R201, 0x20, R202 ;  /* 0x00000020c9c97824 */ /* 0x000fe200078e02ca */
[----:B------:R-:W-:-:S03]  /*6180*/  LEA R6, P6, R199, R20, 0xb ;  /* 0x00000014c7067211 */ /* 0x000fc600078c58ff */
[----:B------:R-:W-:Y:S01]  /*6190*/  IMAD.SHL.U32 R201, R201, 0x2, RZ ;  /* 0x00000002c9c97824 */ /* 0x000fe200078e00ff */
[----:B------:R-:W-:Y:S01]  /*61a0*/  @P3 LOP3.LUT R13, R13, 0x40, RZ, 0xfc, !PT ;  /* 0x000000400d0d3812 */ /* 0x000fe200078efcff */
[----:B---3--:R-:W-:Y:S01]  /*61b0*/  IMAD.MOV.U32 R180, RZ, RZ, R7 ;  /* 0x000000ffffb47224 */ /* 0x008fe200078e0007 */
[----:B------:R-:W-:Y:S01]  /*61c0*/  LEA.HI.X R7, R199, R21, R238, 0xb, P6 ;  /* 0x00000015c7077211 */ /* 0x000fe200030f5cee */
[----:B------:R-:W-:Y:S01]  /*61d0*/  IMAD.IADD R199, R201, 0x1, R200 ;  /* 0x00000001c9c77824 */ /* 0x000fe200078e02c8 */
[----:B------:R-:W-:Y:S01]  /*61e0*/  SEL R30, RZ, 0x10, !P3 ;  /* 0x00000010ff1e7807 */ /* 0x000fe20005800000 */
[----:B------:R-:W1:Y:S01]  /*61f0*/  S2R R201, SR_TID.X ;  /* 0x0000000000c97919 */ /* 0x000e620000002100 */
[----:B------:R-:W-:Y:S02]  /*6200*/  LOP3.LUT R13, R13, 0xffffdfff, RZ, 0xc0, !PT ;  /* 0xffffdfff0d0d7812 */ /* 0x000fe400078ec0ff */
[----:B------:R-:W-:Y:S02]  /*6210*/  SEL R30, R30, RZ, !P5 ;  /* 0x000000ff1e1e7207 */ /* 0x000fe40006800000 */
[----:B------:R-:W-:-:S02]  /*6220*/  @P0 LOP3.LUT R13, R13, 0x2000, RZ, 0xfc, !PT ;  /* 0x000020000d0d0812 */ /* 0x000fc400078efcff */
[----:B------:R-:W-:Y:S02]  /*6230*/  ISETP.NE.U32.AND P0, PT, R30, RZ, PT ;  /* 0x000000ff1e00720c */ /* 0x000fe40003f05070 */
[----:B------:R-:W-:-:S04]  /*6240*/  LEA R30, P6, R6, R24, 0x1 ;  /* 0x00000018061e7211 */ /* 0x000fc800078c08ff */
[----:B------:R-:W-:-:S07]  /*6250*/  LEA.HI.X R31, R6, R25, R7, 0x1, P6 ;  /* 0x00000019061f7211 */ /* 0x000fce00030f0c07 */
[----:B------:R3:W-:Y:S01]  /*6260*/  LDGSTS.E.BYPASS.128 [R199], [R30.64], P0 ;  /* 0x000000001ec77fae */ /* 0x0007e20008101c4c */
[----:B-1----:R-:W-:Y:S02]  /*6270*/  IMAD.SHL.U32 R202, R201, 0x8, RZ ;  /* 0x00000008c9ca7824 */ /* 0x002fe400078e00ff */
[----:B---3--:R-:W-:Y:S01]  /*6280*/  IMAD.MOV.U32 R31, RZ, RZ, R8 ;  /* 0x000000ffff1f7224 */ /* 0x008fe200078e0008 */
[----:B------:R-:W-:Y:S01]  /*6290*/  LEA R8, P6, R198, R20, 0xb ;  /* 0x00000014c6087211 */ /* 0x000fe200078c58ff */
[----:B------:R-:W-:-:S03]  /*62a0*/  IMAD.MOV.U32 R30, RZ, RZ, R186 ;  /* 0x000000ffff1e7224 */ /* 0x000fc600078e00ba */
[----:B------:R-:W-:Y:S02]  /*62b0*/  LEA.HI.X R186, R198, R21, R238, 0xb, P6 ;  /* 0x00000015c6ba7211 */ /* 0x000fe400030f5cee */
[----:B------:R-:W-:Y:S02]  /*62c0*/  SEL R198, RZ, 0x10, !P4 ;  /* 0x00000010ffc67807 */ /* 0x000fe40006000000 */
[----:B------:R-:W-:Y:S02]  /*62d0*/  LOP3.LUT R202, R202, 0x18, RZ, 0xc0, !PT ;  /* 0x00000018caca7812 */ /* 0x000fe400078ec0ff */
[----:B------:R-:W-:Y:S02]  /*62e0*/  LOP3.LUT R201, R235, 0x30, R237, 0xfe, !PT ;  /* 0x00000030ebc97812 */ /* 0x000fe400078efeed */
[----:B------:R-:W-:-:S03]  /*62f0*/  SEL R198, R198, RZ, !P5 ;  /* 0x000000ffc6c67207 */ /* 0x000fc60006800000 */
[----:B------:R-:W-:Y:S01]  /*6300*/  IMAD R201, R201, 0x20, R202 ;  /* 0x00000020c9c97824 */ /* 0x000fe200078e02ca */
[----:B------:R-:W-:Y:S02]  /*6310*/  ISETP.NE.U32.AND P5, PT, R198, RZ, PT ;  /* 0x000000ffc600720c */ /* 0x000fe40003fa5070 */
[----:B------:R-:W-:Y:S01]  /*6320*/  LEA R198, P6, R8, R24, 0x1 ;  /* 0x0000001808c67211 */ /* 0x000fe200078c08ff */
[----:B------:R-:W-:-:S03]  /*6330*/  IMAD.SHL.U32 R201, R201, 0x2, RZ ;  /* 0x00000002c9c97824 */ /* 0x000fc600078e00ff */
[----:B------:R-:W-:Y:S01]  /*6340*/  LEA.HI.X R199, R8, R25, R186, 0x1, P6 ;  /* 0x0000001908c77211 */ /* 0x000fe200030f0cba */
[----:B------:R-:W-:-:S06]  /*6350*/  IMAD.IADD R200, R201, 0x1, R200 ;  /* 0x00000001c9c87824 */ /* 0x000fcc00078e02c8 */
[----:B------:R1:W-:Y:S01]  /*6360*/  LDGSTS.E.BYPASS.128 [R200], [R198.64], P5 ;  /* 0x00000000c6c87fae */ /* 0x0003e2000a901c4c */
[----:B------:R-:W-:Y:S01]  /*6370*/  LOP3.LUT R13, R13, 0xffffffdf, RZ, 0xc0, !PT ;  /* 0xffffffdf0d0d7812 */ /* 0x000fe200078ec0ff */
[----:B------:R-:W5:Y:S01]  /*6380*/  HMMA.16816.F32 R40, R120, R72, R40 ;  /* 0x000000487828723c */ /* 0x000f620000001828 */
[----:B------:R-:W-:Y:S01]  /*6390*/  ISETP.NE.U32.AND P0, PT, R217, RZ, PT ;  /* 0x000000ffd900720c */ /* 0x000fe20003f05070 */
[----:B------:R-:W0:Y:S01]  /*63a0*/  LDGDEPBAR ;  /* 0x00000000000079af */ /* 0x000e220000000000 */
[----:B-1----:R-:W-:-:S05]  /*63b0*/  IADD3 R198, P5, R26, R236, RZ ;  /* 0x000000ec1ac67210 */ /* 0x002fca0007fbe0ff */
[----:B------:R-:W-:Y:S01]  /*63c0*/  IMAD.X R199, R27, 0x1, R233, P5 ;  /* 0x000000011bc77824 */ /* 0x000fe200028e06e9 */
[----:B------:R-:W-:-:S05]  /*63d0*/  IADD3 R200, P5, R26, R234, RZ ;  /* 0x000000ea1ac87210 */ /* 0x000fca0007fbe0ff */
[----:B------:R-:W-:Y:S01]  /*63e0*/  IMAD.X R201, R27, 0x1, R231, P5 ;  /* 0x000000011bc97824 */ /* 0x000fe200028e06e7 */
[----:B------:R-:W-:-:S05]  /*63f0*/  IADD3 R202, P5, R26, R232, RZ ;  /* 0x000000e81aca7210 */ /* 0x000fca0007fbe0ff */
[----:B------:R-:W-:Y:S01]  /*6400*/  IMAD.X R203, R27, 0x1, R229, P5 ;  /* 0x000000011bcb7824 */ /* 0x000fe200028e06e5 */
[----:B------:R-:W-:-:S05]  /*6410*/  IADD3 R204, P5, R26, R230, RZ ;  /* 0x000000e61acc7210 */ /* 0x000fca0007fbe0ff */
[----:B------:R-:W-:Y:S01]  /*6420*/  IMAD.X R205, R27, 0x1, R206, P5 ;  /* 0x000000011bcd7824 */ /* 0x000fe200028e06ce */
[----:B------:R-:W-:-:S05]  /*6430*/  IADD3 R206, P5, R26, R228, RZ ;  /* 0x000000e41ace7210 */ /* 0x000fca0007fbe0ff */
[----:B------:R-:W-:Y:S01]  /*6440*/  IMAD.X R207, R27, 0x1, R207, P5 ;  /* 0x000000011bcf7824 */ /* 0x000fe200028e06cf */
[----:B------:R-:W-:Y:S02]  /*6450*/  IADD3 R208, P5, R26, R208, RZ ;  /* 0x000000d01ad07210 */ /* 0x000fe40007fbe0ff */
[----:B------:R-:W-:Y:S02]  /*6460*/  @P4 LOP3.LUT R13, R13, 0x20, RZ, 0xfc, !PT ;  /* 0x000000200d0d4812 */ /* 0x000fe400078efcff */
[----:B------:R-:W-:Y:S01]  /*6470*/  ISETP.NE.U32.AND P4, PT, R216, RZ, PT ;  /* 0x000000ffd800720c */ /* 0x000fe20003f85070 */
[C---:B------:R-:W-:Y:S01]  /*6480*/  IMAD.X R209, R27.reuse, 0x1, R209, P5 ;  /* 0x000000011bd17824 */ /* 0x040fe200028e06d1 */
[C---:B------:R-:W-:Y:S01]  /*6490*/  IADD3 R210, P5, R26.reuse, R210, RZ ;  /* 0x000000d21ad27210 */ /* 0x040fe20007fbe0ff */
[----:B------:R-:W5:Y:S04]  /*64a0*/  HMMA.16816.F32 R68, R120, R74, R68 ;  /* 0x0000004a7844723c */ /* 0x000f680000001844 */
[----:B------:R-:W-:Y:S01]  /*64b0*/  IMAD.X R211, R27, 0x1, R211, P5 ;  /* 0x000000011bd37824 */ /* 0x000fe200028e06d3 */
[----:B------:R-:W-:-:S03]  /*64c0*/  IADD3 R212, P5, R26, R212, RZ ;  /* 0x000000d41ad47210 */ /* 0x000fc60007fbe0ff */
[C---:B------:R-:W5:Y:S02]  /*64d0*/  HMMA.16816.F32 R44, R120.reuse, R36, R44 ;  /* 0x00000024782c723c */ /* 0x040f64000000182c */
[----:B------:R-:W-:Y:S01]  /*64e0*/  IMAD.X R213, R27, 0x1, R213, P5 ;  /* 0x000000011bd57824 */ /* 0x000fe200028e06d5 */
[----:B------:R-:W-:Y:S01]  /*64f0*/  ISETP.NE.U32.AND P5, PT, R218, RZ, PT ;  /* 0x000000ffda00720c */ /* 0x000fe20003fa5070 */
[----:B------:R1:W-:Y:S04]  /*6500*/  LDGSTS.E.BYPASS.128 [R220+0x8000], [R198.64], P4 ;  /* 0x08000000c6dc7fae */ /* 0x0003e8000a101c4c */
[----:B------:R-:W5:Y:S01]  /*6510*/  HMMA.16816.F32 R48, R120, R38, R48 ;  /* 0x000000267830723c */ /* 0x000f620000001830 */
[----:B------:R-:W-:Y:S01]  /*6520*/  ISETP.NE.U32.AND P6, PT, R219, RZ, PT ;  /* 0x000000ffdb00720c */ /* 0x000fe20003fc5070 */
[----:B------:R1:W-:Y:S06]  /*6530*/  LDGSTS.E.BYPASS.128 [R221+0x8000], [R200.64], P0 ;  /* 0x08000000c8dd7fae */ /* 0x0003ec0008101c4c */
[C---:B------:R-:W5:Y:S01]  /*6540*/  HMMA.16816.F32 R52, R136.reuse, R72, R52 ;  /* 0x000000488834723c */ /* 0x040f620000001834 */
[C---:B------:R-:W-:Y:S01]  /*6550*/  LOP3.LUT P1, RZ, R13.reuse, 0x40000, RZ, 0xc0, !PT ;  /* 0x000400000dff7812 */ /* 0x040fe2000782c0ff */
[----:B------:R1:W-:Y:S06]  /*6560*/  LDGSTS.E.BYPASS.128 [R222+0x8000], [R202.64], P5 ;  /* 0x08000000cade7fae */ /* 0x0003ec000a901c4c */
[C---:B------:R-:W5:Y:S01]  /*6570*/  HMMA.16816.F32 R56, R136.reuse, R74, R56 ;  /* 0x0000004a8838723c */ /* 0x040f620000001838 */
[C---:B------:R-:W-:Y:S01]  /*6580*/  LOP3.LUT P2, RZ, R13.reuse, 0x20000, RZ, 0xc0, !PT ;  /* 0x000200000dff7812 */ /* 0x040fe2000784c0ff */
[----:B------:R1:W-:Y:S06]  /*6590*/  LDGSTS.E.BYPASS.128 [R223+0x8000], [R204.64], P6 ;  /* 0x08000000ccdf7fae */ /* 0x0003ec000b101c4c */
[----:B------:R-:W5:Y:S01]  /*65a0*/  HMMA.16816.F32 R60, R136, R36, R60 ;  /* 0x00000024883c723c */ /* 0x000f62000000183c */
[----:B------:R-:W-:-:S07]  /*65b0*/  LOP3.LUT P3, RZ, R13, 0x10000, RZ, 0xc0, !PT ;  /* 0x000100000dff7812 */ /* 0x000fce000786c0ff */
[----:B------:R-:W5:Y:S01]  /*65c0*/  HMMA.16816.F32 R64, R136, R38, R64 ;  /* 0x000000268840723c */ /* 0x000f620000001840 */
[C---:B------:R-:W-:Y:S02]  /*65d0*/  LOP3.LUT P4, RZ, R13.reuse, 0x8000, RZ, 0xc0, !PT ;  /* 0x000080000dff7812 */ /* 0x040fe4000788c0ff */
[----:B------:R-:W-:-:S04]  /*65e0*/  LOP3.LUT R13, R13, 0xffffbfff, RZ, 0xc0, !PT ;  /* 0xffffbfff0d0d7812 */ /* 0x000fc800078ec0ff */
[----:B------:R-:W-:Y:S02]  /*65f0*/  @P0 LOP3.LUT R13, R13, 0x4000, RZ, 0xfc, !PT ;  /* 0x000040000d0d0812 */ /* 0x000fe400078efcff */
[----:B------:R-:W-:Y:S01]  /*6600*/  ISETP.NE.U32.AND P0, PT, R216, RZ, PT ;  /* 0x000000ffd800720c */ /* 0x000fe20003f05070 */
[C---:B------:R-:W5:Y:S04]  /*6610*/  HMMA.16816.F32 R168, R88.reuse, R32, R168 ;  /* 0x0000002058a8723c */ /* 0x040f6800000018a8 */
[----:B------:R1:W-:Y:S04]  /*6620*/  LDGSTS.E.BYPASS.128 [R224+0x8000], [R206.64], P4 ;  /* 0x08000000cee07fae */ /* 0x0003e8000a101c4c */
[----:B------:R1:W-:Y:S01]  /*6630*/  LDGSTS.E.BYPASS.128 [R225+0x8000], [R208.64], P3 ;  /* 0x08000000d0e17fae */ /* 0x0003e20009901c4c */
[C---:B------:R-:W5:Y:S03]  /*6640*/  HMMA.16816.F32 R176, R88.reuse, R34, R176 ;  /* 0x0000002258b0723c */ /* 0x040f6600000018b0 */
[----:B------:R1:W-:Y:S04]  /*6650*/  LDGSTS.E.BYPASS.128 [R226+0x8000], [R210.64], P2 ;  /* 0x08000000d2e27fae */ /* 0x0003e80009101c4c */
[----:B------:R1:W-:Y:S01]  /*6660*/  LDGSTS.E.BYPASS.128 [R227+0x8000], [R212.64], P1 ;  /* 0x08000000d4e37fae */ /* 0x0003e20008901c4c */
[C---:B------:R-:W5:Y:S03]  /*6670*/  HMMA.16816.F32 R172, R88.reuse, R80, R172 ;  /* 0x0000005058ac723c */ /* 0x040f6600000018ac */
[----:B------:R-:W0:Y:S04]  /*6680*/  LDGDEPBAR ;  /* 0x00000000000079af */ /* 0x000e280000000000 */
[----:B------:R-:W-:Y:S06]  /*6690*/  BAR.SYNC 0x0 ;  /* 0x0000000000007b1d */ /* 0x000fec0000000000 */
[----:B------:R-:W5:Y:S01]  /*66a0*/  HMMA.16816.F32 R100, R88, R82, R100 ;  /* 0x000000525864723c */ /* 0x000f620000001864 */
[----:B------:R-:W-:Y:S01]  /*66b0*/  @!PT LDS RZ, [RZ] ;  /* 0x00000000fffff984 */ /* 0x000fe20000000800 */
[----:B------:R-:W-:Y:S01]  /*66c0*/  @!PT LDS RZ, [RZ] ;  /* 0x00000000fffff984 */ /* 0x000fe20000000800 */
[----:B------:R-:W-:Y:S01]  /*66d0*/  @!PT LDS RZ, [RZ] ;  /* 0x00000000fffff984 */ /* 0x000fe20000000800 */
[----:B------:R1:W-:Y:S01]  /*66e0*/  LDGSTS.E.BYPASS.128 [R220+0xe000], [R198.64+0x80], P0 ;  /* 0x0e000080c6dc7fae */ /* 0x0003e20008101c4c */
[----:B------:R-:W-:-:S06]  /*66f0*/  LOP3.LUT P0, RZ, R13, 0x4000, RZ, 0xc0, !PT ;  /* 0x000040000dff7812 */ /* 0x000fcc000780c0ff */
[C---:B-----5:R-:W5:Y:S07]  /*6700*/  HMMA.16816.F32 R40, R124.reuse, R32, R40 ;  /* 0x000000207c28723c */ /* 0x060f6e0000001828 */
[----:B------:R1:W-:Y:S01]  /*6710*/  LDGSTS.E.BYPASS.128 [R221+0xe000], [R200.64+0x80], P0 ;  /* 0x0e000080c8dd7fae */ /* 0x0003e20008101c4c */
[C---:B------:R-:W5:Y:S03]  /*6720*/  HMMA.16816.F32 R68, R124.reuse, R34, R68 ;  /* 0x000000227c44723c */ /* 0x040f660000001844 */
[----:B------:R1:W-:Y:S04]  /*6730*/  LDGSTS.E.BYPASS.128 [R222+0xe000], [R202.64+0x80], P5 ;  /* 0x0e000080cade7fae */ /* 0x0003e8000a901c4c */
[----:B------:R1:W-:Y:S01]  /*6740*/  LDGSTS.E.BYPASS.128 [R223+0xe000], [R204.64+0x80], P6 ;  /* 0x0e000080ccdf7fae */ /* 0x0003e2000b101c4c */
[C---:B------:R-:W5:Y:S03]  /*6750*/  HMMA.16816.F32 R44, R124.reuse, R80, R44 ;  /* 0x000000507c2c723c */ /* 0x040f66000000182c */
[----:B------:R1:W-:Y:S04]  /*6760*/  LDGSTS.E.BYPASS.128 [R224+0xe000], [R206.64+0x80], P4 ;  /* 0x0e000080cee07fae */ /* 0x0003e8000a101c4c */
[----:B------:R1:W-:Y:S01]  /*6770*/  LDGSTS.E.BYPASS.128 [R225+0xe000], [R208.64+0x80], P3 ;  /* 0x0e000080d0e17fae */ /* 0x0003e20009901c4c */
[----:B------:R-:W5:Y:S03]  /*6780*/  HMMA.16816.F32 R48, R124, R82, R48 ;  /* 0x000000527c30723c */ /* 0x000f660000001830 */
[----:B------:R1:W-:Y:S04]  /*6790*/  LDGSTS.E.BYPASS.128 [R226+0xe000], [R210.64+0x80], P2 ;  /* 0x0e000080d2e27fae */ /* 0x0003e80009101c4c */
[----:B------:R1:W-:Y:S01]  /*67a0*/  LDGSTS.E.BYPASS.128 [R227+0xe000], [R212.64+0x80], P1 ;  /* 0x0e000080d4e37fae */ /* 0x0003e20008901c4c */
[C---:B------:R-:W5:Y:S03]  /*67b0*/  HMMA.16816.F32 R52, R140.reuse, R32, R52 ;  /* 0x000000208c34723c */ /* 0x040f660000001834 */
[----:B------:R-:W0:Y:S05]  /*67c0*/  LDGDEPBAR ;  /* 0x00000000000079af */ /* 0x000e2a0000000000 */
[C---:B------:R-:W5:Y:S08]  /*67d0*/  HMMA.16816.F32 R56, R140.reuse, R34, R56 ;  /* 0x000000228c38723c */ /* 0x040f700000001838 */
[C---:B------:R-:W5:Y:S08]  /*67e0*/  HMMA.16816.F32 R60, R140.reuse, R80, R60 ;  /* 0x000000508c3c723c */ /* 0x040f70000000183c */
[----:B------:R-:W5:Y:S01]  /*67f0*/  HMMA.16816.F32 R64, R140, R82, R64 ;  /* 0x000000528c40723c */ /* 0x000f620000001840 */
[----:B------:R-:W-:-:S02]  /*6800*/  UIADD3 UR6, UR6, 0x1, URZ ;  /* 0x0000000106067890 */ /* 0x000fc4000fffe03f */
[----:B------:R-:W-:Y:S01]  /*6810*/  UIADD3 UR5, UR5, 0x1, URZ ;  /* 0x0000000105057890 */ /* 0x000fe2000fffe03f */
[----:B------:R-:W-:-:S04]  /*6820*/  DEPBAR.LE SB0, 0x5 ;  /* 0x000081400000791a */ /* 0x000fc80000000000 */
[C---:B--2---:R-:W5:Y:S08]  /*6830*/  HMMA.16816.F32 R104, R76.reuse, R152, R104 ;  /* 0x000000984c68723c */ /* 0x044f700000001868 */
[C---:B------:R-:W5:Y:S08]  /*6840*/  HMMA.16816.F32 R108, R76.reuse, R154, R108 ;  /* 0x0000009a4c6c723c */ /* 0x040f70000000186c */
[C---:B------:R-:W5:Y:S08]  /*6850*/  HMMA.16816.F32 R112, R76.reuse, R156, R112 ;  /* 0x0000009c4c70723c */ /* 0x040f700000001870 */
[----:B------:R-:W5:Y:S08]  /*6860*/  HMMA.16816.F32 R116, R76, R158, R116 ;  /* 0x0000009e4c74723c */ /* 0x000f700000001874 */
[C---:B------:R-:W5:Y:S08]  /*6870*/  HMMA.16816.F32 R168, R84.reuse, R152, R168 ;  /* 0x0000009854a8723c */ /* 0x040f7000000018a8 */
[C---:B------:R-:W5:Y:S08]  /*6880*/  HMMA.16816.F32 R176, R84.reuse, R154, R176 ;  /* 0x0000009a54b0723c */ /* 0x040f7000000018b0 */
[C---:B------:R-:W5:Y:S08]  /*6890*/  HMMA.16816.F32 R172, R84.reuse, R156, R172 ;  /* 0x0000009c54ac723c */ /* 0x040f7000000018ac */
[----:B------:R-:W5:Y:S08]  /*68a0*/  HMMA.16816.F32 R100, R84, R158, R100 ;  /* 0x0000009e5464723c */ /* 0x000f700000001864 */
[C---:B-----5:R-:W5:Y:S08]  /*68b0*/  HMMA.16816.F32 R40, R128.reuse, R152, R40 ;  /* 0x000000988028723c */ /* 0x060f700000001828 */
[C---:B------:R-:W5:Y:S08]  /*68c0*/  HMMA.16816.F32 R68, R128.reuse, R154, R68 ;  /* 0x0000009a8044723c */ /* 0x040f700000001844 */
[C---:B------:R-:W5:Y:S08]  /*68d0*/  HMMA.16816.F32 R44, R128.reuse, R156, R44 ;  /* 0x0000009c802c723c */ /* 0x040f70000000182c */
[----:B------:R-:W5:Y:S08]  /*68e0*/  HMMA.16816.F32 R48, R128, R158, R48 ;  /* 0x0000009e8030723c */ /* 0x000f700000001830 */
[C---:B------:R-:W5:Y:S08]  /*68f0*/  HMMA.16816.F32 R52, R144.reuse, R152, R52 ;  /* 0x000000989034723c */ /* 0x040f700000001834 */
[C---:B------:R-:W5:Y:S08]  /*6900*/  HMMA.16816.F32 R56, R144.reuse, R154, R56 ;  /* 0x0000009a9038723c */ /* 0x040f700000001838 */
[C---:B------:R-:W5:Y:S08]  /*6910*/  HMMA.16816.F32 R60, R144.reuse, R156, R60 ;  /* 0x0000009c903c723c */ /* 0x040f70000000183c */
[----:B------:R-:W5:Y:S01]  /*6920*/  HMMA.16816.F32 R64, R144, R158, R64 ;  /* 0x0000009e9040723c */ /* 0x000f620000001840 */
[----:B------:R-:W-:Y:S01]  /*6930*/  UISETP.GE.AND UP0, UPT, UR5, 0x2, UPT ;  /* 0x000000020500788c */ /* 0x000fe2000bf06270 */
[----:B------:R-:W-:-:S03]  /*6940*/  ISETP.LE.AND P5, PT, R214, UR6, PT ;  /* 0x00000006d6007c0c */ /* 0x000fc6000bfa3270 */
[----:B------:R-:W-:-:S04]  /*6950*/  USEL UR5, UR5, URZ, !UP0 ;  /* 0x0000003f05057287 */ /* 0x000fc8000c000000 */
[----:B------:R-:W-:Y:S01]  /*6960*/  USHF.L.U32 UR4, UR5, 0xd, URZ ;  /* 0x0000000d05047899 */ /* 0x000fe2000800063f */
[C---:B------:R5:W5:Y:S01]  /*6970*/  HMMA.16816.F32 R104, R96.reuse, R160, R104 ;  /* 0x000000a06068723c */ /* 0x040b620000001868 */
[----:B------:R-:W-:Y:S02]  /*6980*/  ULEA UR9, UR5, 0xc000, 0xc ;  /* 0x0000c00005097891 */ /* 0x000fe4000f8e603f */
[----:B------:R-:W-:Y:S02]  /*6990*/  UIADD3 UR10, UR4, 0x4000, URZ ;  /* 0x00004000040a7890 */ /* 0x000fe4000fffe03f */
[----:B------:R-:W-:Y:S02]  /*69a0*/  UIADD3 UR8, UR4, 0x8000, URZ ;  /* 0x0000800004087890 */ /* 0x000fe4000fffe03f */
[----:B------:R-:W-:Y:S01]  /*69b0*/  UIADD3 UR7, UR4, 0xe000, URZ ;  /* 0x0000e00004077890 */ /* 0x000fe2000fffe03f */
[----:B------:R5:W5:Y:S01]  /*69c0*/  HMMA.16816.F32 R108, R96, R162, R108 ;  /* 0x000000a2606c723c */ /* 0x000b62000000186c */
[----:B------:R-:W-:Y:S01]  /*69d0*/  LOP3.LUT P0, RZ, R13, 0x2000, RZ, 0xc0, !PT ;  /* 0x000020000dff7812 */ /* 0x000fe2000780c0ff */
[----:B------:R-:W-:Y:S01]  /*69e0*/  IMAD.MOV.U32 R35, RZ, RZ, R181 ;  /* 0x000000ffff237224 */ /* 0x000fe200078e00b5 */
[----:B------:R-:W-:Y:S01]  /*69f0*/  IADD3 R10, R10, 0x40, RZ ;  /* 0x000000400a0a7810 */ /* 0x000fe20007ffe0ff */
[----:B------:R-:W-:Y:S01]  /*6a00*/  IMAD.MOV.U32 R39, RZ, RZ, R180 ;  /* 0x000000ffff277224 */ /* 0x000fe200078e00b4 */
[----:B------:R-:W-:-:S03]  /*6a10*/  IADD3 R187, R187, 0x40000, RZ ;  /* 0x00040000bbbb7810 */ /* 0x000fc60007ffe0ff */
[----:B------:R5:W5:Y:S01]  /*6a20*/  HMMA.16816.F32 R112, R96, R164, R112 ;  /* 0x000000a46070723c */ /* 0x000b620000001870 */
[C---:B------:R-:W-:Y:S02]  /*6a30*/  LOP3.LUT P4, RZ, R13.reuse, 0x200, RZ, 0xc0, !PT ;  /* 0x000002000dff7812 */ /* 0x040fe4000788c0ff */
[C---:B------:R-:W-:Y:S02]  /*6a40*/  LOP3.LUT P3, RZ, R13.reuse, 0x400, RZ, 0xc0, !PT ;  /* 0x000004000dff7812 */ /* 0x040fe4000786c0ff */
[----:B------:R-:W-:-:S03]  /*6a50*/  LOP3.LUT P2, RZ, R13, 0x800, RZ, 0xc0, !PT ;  /* 0x000008000dff7812 */ /* 0x000fc6000784c0ff */
[----:B------:R5:W5:Y:S01]  /*6a60*/  HMMA.16816.F32 R116, R96, R166, R116 ;  /* 0x000000a66074723c */ /* 0x000b620000001874 */
[----:B------:R-:W-:-:S07]  /*6a70*/  LOP3.LUT P1, RZ, R13, 0x1000, RZ, 0xc0, !PT ;  /* 0x000010000dff7812 */ /* 0x000fce000782c0ff */
[C---:B------:R5:W5:Y:S08]  /*6a80*/  HMMA.16816.F32 R168, R92.reuse, R160, R168 ;  /* 0x000000a05ca8723c */ /* 0x040b7000000018a8 */
[C---:B------:R5:W5:Y:S08]  /*6a90*/  HMMA.16816.F32 R176, R92.reuse, R162, R176 ;  /* 0x000000a25cb0723c */ /* 0x040b7000000018b0 */
[C---:B------:R5:W5:Y:S08]  /*6aa0*/  HMMA.16816.F32 R172, R92.reuse, R164, R172 ;  /* 0x000000a45cac723c */ /* 0x040b7000000018ac */
[----:B------:R5:W5:Y:S08]  /*6ab0*/  HMMA.16816.F32 R100, R92, R166, R100 ;  /* 0x000000a65c64723c */ /* 0x000b700000001864 */
[C---:B-----5:R5:W5:Y:S08]  /*6ac0*/  HMMA.16816.F32 R40, R132.reuse, R160, R40 ;  /* 0x000000a08428723c */ /* 0x060b700000001828 */
[C---:B------:R5:W5:Y:S08]  /*6ad0*/  HMMA.16816.F32 R68, R132.reuse, R162, R68 ;  /* 0x000000a28444723c */ /* 0x040b700000001844 */
[C---:B------:R5:W5:Y:S08]  /*6ae0*/  HMMA.16816.F32 R44, R132.reuse, R164, R44 ;  /* 0x000000a4842c723c */ /* 0x040b70000000182c */
[----:B------:R5:W5:Y:S08]  /*6af0*/  HMMA.16816.F32 R48, R132, R166, R48 ;  /* 0x000000a68430723c */ /* 0x000b700000001830 */
[C---:B------:R5:W5:Y:S08]  /*6b00*/  HMMA.16816.F32 R52, R148.reuse, R160, R52 ;  /* 0x000000a09434723c */ /* 0x040b700000001834 */
[C---:B------:R5:W5:Y:S08]  /*6b10*/  HMMA.16816.F32 R56, R148.reuse, R162, R56 ;  /* 0x000000a29438723c */ /* 0x040b700000001838 */
[C---:B------:R5:W5:Y:S08]  /*6b20*/  HMMA.16816.F32 R60, R148.reuse, R164, R60 ;  /* 0x000000a4943c723c */ /* 0x040b70000000183c */
[----:B------:R5:W5:Y:S01]  /*6b30*/  HMMA.16816.F32 R64, R148, R166, R64 ;  /* 0x000000a69440723c */ /* 0x000b620000001840 */
[----:B------:R-:W-:Y:S06]  /*6b40*/  BAR.SYNC 0x0 ;  /* 0x0000000000007b1d */ /* 0x000fec0000000000 */
[----:B-1---5:R-:W-:Y:S01]  /*6b50*/  @P5 CALL.REL.NOINC `(.L_x_1) ;  /* 0x0000001000005944 */ /* 0x022fe20003c00000 */
[----:B------:R-:W-:-:S05]  /*6b60*/  BRA `(.L_x_2) ;  /* 0xffffc0b000007947 */ /* 0x000fca000383ffff */
.L_x_1:
[----:B------:R-:W3:Y:S01]  /*6b70*/  LDL.LU R37, [R1+0x14] ;  /* 0x0000140001257983 */ /* 0x000ee20000300800 */
[----:B------:R-:W-:-:S04]  /*6b80*/  DEPBAR.LE SB0, 0x0 ;  /* 0x000080000000791a */ /* 0x000fc80000000000 */
[----:B--2---:R-:W2:Y:S04]  /*6b90*/  LDL.LU R36, [R1+0x10] ;  /* 0x0000100001247983 */ /* 0x004ea80000300800 */
[----:B------:R-:W2:Y:S04]  /*6ba0*/  LDL.LU R34, [R1+0xc] ;  /* 0x00000c0001227983 */ /* 0x000ea80000300800 */
[----:B------:R-:W3:Y:S04]  /*6bb0*/  LDL.LU R33, [R1+0x24] ;  /* 0x0000240001217983 */ /* 0x000ee80000300800 */
[----:B------:R-:W2:Y:S01]  /*6bc0*/  LDL.LU R32, [R1+0x28] ;  /* 0x0000280001207983 */ /* 0x000ea20000300800 */
[----:B------:R-:W-:-:S03]  /*6bd0*/  ULDC.64 UR4, c[0x0][0x118] ;  /* 0x0000460000047ab9 */ /* 0x000fc60000000a00 */
[----:B------:R-:W1:Y:S04]  /*6be0*/  S2R R12, SR_TID.X ;  /* 0x00000000000c7919 */ /* 0x000e680000002100 */
[----:B------:R-:W1:Y:S02]  /*6bf0*/  S2R R72, SR_TID.X ;  /* 0x0000000000487919 */ /* 0x000e640000002100 */
[----:B-1----:R-:W-:-:S04]  /*6c00*/  LOP3.LUT R4, R12, 0x1f, RZ, 0xc0, !PT ;  /* 0x0000001f0c047812 */ /* 0x002fc800078ec0ff */
[----:B------:R-:W-:Y:S02]  /*6c10*/  SHF.R.U32.HI R4, RZ, 0x3, R4 ;  /* 0x00000003ff047819 */ /* 0x000fe40000011604 */
[----:B------:R-:W-:-:S04]  /*6c20*/  SHF.R.U32.HI R88, RZ, 0x3, R72 ;  /* 0x00000003ff587819 */ /* 0x000fc80000011648 */
[----:B------:R-:W-:-:S04]  /*6c30*/  SGXT.U32 R88, R88, 0x3 ;  /* 0x000000035858781a */ /* 0x000fc80000000000 */
[C---:B------:R-:W-:Y:S02]  /*6c40*/  LOP3.LUT R16, R88.reuse, 0x20, RZ, 0xfc, !PT ;  /* 0x0000002058107812 */ /* 0x040fe400078efcff */
[C---:B------:R-:W-:Y:S02]  /*6c50*/  LOP3.LUT R15, R88.reuse, 0x28, RZ, 0xfc, !PT ;  /* 0x00000028580f7812 */ /* 0x040fe400078efcff */
[----:B------:R-:W-:Y:S01]  /*6c60*/  LOP3.LUT R89, R88, 0x30, RZ, 0xfc, !PT ;  /* 0x0000003058597812 */ /* 0x000fe200078efcff */
[----:B------:R-:W-:Y:S06]  /*6c70*/  BAR.SYNC 0x0 ;  /* 0x0000000000007b1d */ /* 0x000fec0000000000 */
[----:B---3--:R-:W-:-:S02]  /*6c80*/  IMAD R0, R33, 0x24, R37 ;  /* 0x0000002421007824 */ /* 0x008fc400078e0225 */
[C---:B------:R-:W-:Y:S02]  /*6c90*/  IMAD R197, R33.reuse, 0x24, R197 ;  /* 0x0000002421c57824 */ /* 0x040fe400078e02c5 */
[----:B--2---:R-:W-:Y:S02]  /*6ca0*/  IMAD R5, R32, 0x4, R4 ;  /* 0x0000000420057824 */ /* 0x004fe400078e0204 */
[----:B------:R-:W1:Y:S01]  /*6cb0*/  S2R R32, SR_CTAID.X ;  /* 0x0000000000207919 */ /* 0x000e620000002500 */
[----:B------:R-:W-:Y:S02]  /*6cc0*/  IMAD.SHL.U32 R18, R0, 0x4, RZ ;  /* 0x0000000400127824 */ /* 0x000fe400078e00ff */
[----:B------:R-:W-:Y:S01]  /*6cd0*/  IMAD.SHL.U32 R0, R72, 0x4, RZ ;  /* 0x0000000448007824 */ /* 0x000fe200078e00ff */
[----:B------:R-:W-:Y:S01]  /*6ce0*/  SHF.R.U32.HI R72, RZ, 0x3, R72 ;  /* 0x00000003ff487819 */ /* 0x000fe20000011648 */
[C---:B------:R-:W-:Y:S02]  /*6cf0*/  IMAD R2, R33.reuse, 0x24, R36 ;  /* 0x0000002421027824 */ /* 0x040fe400078e0224 */
[----:B------:R-:W-:Y:S01]  /*6d00*/  IMAD R3, R33, 0x24, R34 ;  /* 0x0000002421037824 */ /* 0x000fe200078e0222 */
[----:B------:R-:W-:Y:S01]  /*6d10*/  LOP3.LUT R0, R0, 0x1c, RZ, 0xc0, !PT ;  /* 0x0000001c00007812 */ /* 0x000fe200078ec0ff */
[----:B------:R-:W-:Y:S01]  /*6d20*/  IMAD.SHL.U32 R197, R197, 0x4, RZ ;  /* 0x00000004c5c57824 */ /* 0x000fe200078e00ff */
[----:B------:R-:W-:Y:S01]  /*6d30*/  SGXT.U32 R72, R72, 0x3 ;  /* 0x000000034848781a */ /* 0x000fe20000000000 */
[----:B----4-:R-:W-:-:S02]  /*6d40*/  IMAD.SHL.U32 R19, R2, 0x4, RZ ;  /* 0x0000000402137824 */ /* 0x010fc400078e00ff */
[----:B------:R-:W-:Y:S01]  /*6d50*/  IMAD R5, R5, 0x24, R0 ;  /* 0x0000002405057824 */ /* 0x000fe200078e0200 */
[----:B------:R-:W-:Y:S01]  /*6d60*/  STS.64 [R197], R104 ;  /* 0x00000068c5007388 */ /* 0x000fe20000000a00 */
[----:B------:R-:W-:Y:S01]  /*6d70*/  IMAD.SHL.U32 R22, R3, 0x4, RZ ;  /* 0x0000000403167824 */ /* 0x000fe200078e00ff */
[C---:B------:R-:W-:Y:S01]  /*6d80*/  LOP3.LUT R7, R72.reuse, 0x8, RZ, 0xfc, !PT ;  /* 0x0000000848077812 */ /* 0x040fe200078efcff */
[----:B------:R-:W-:Y:S01]  /*6d90*/  IMAD.SHL.U32 R23, R5, 0x4, RZ ;  /* 0x0000000405177824 */ /* 0x000fe200078e00ff */
[----:B------:R-:W-:Y:S01]  /*6da0*/  STS.64 [R197+0x480], R106 ;  /* 0x0004806ac5007388 */ /* 0x000fe20000000a00 */
[C---:B------:R-:W-:Y:S01]  /*6db0*/  LOP3.LUT R9, R72.reuse, 0x10, RZ, 0xfc, !PT ;  /* 0x0000001048097812 */ /* 0x040fe200078efcff */
[----:B------:R-:W-:Y:S01]  /*6dc0*/  IMAD.MOV.U32 R3, RZ, RZ, 0x4 ;  /* 0x00000004ff037424 */ /* 0x000fe200078e00ff */
[----:B------:R-:W-:Y:S01]  /*6dd0*/  LOP3.LUT R11, R72, 0x18, RZ, 0xfc, !PT ;  /* 0x00000018480b7812 */ /* 0x000fe200078efcff */
[----:B------:R-:W-:Y:S01]  /*6de0*/  STS.64 [R18], R108 ;  /* 0x0000006c12007388 */ /* 0x000fe20000000a00 */
[----:B-1----:R-:W-:-:S03]  /*6df0*/  IMAD.SHL.U32 R32, R32, 0x20, RZ ;  /* 0x0000002020207824 */ /* 0x002fc600078e00ff */
[----:B------:R-:W-:Y:S02]  /*6e00*/  STS.64 [R18+0x480], R110 ;  /* 0x0004806e12007388 */ /* 0x000fe40000000a00 */
[----:B------:R-:W-:Y:S02]  /*6e10*/  LOP3.LUT R17, R32, R0, RZ, 0xfc, !PT ;  /* 0x0000000020117212 */ /* 0x000fe400078efcff */
[----:B------:R-:W-:Y:S02]  /*6e20*/  STS.64 [R19], R112 ;  /* 0x0000007013007388 */ /* 0x000fe40000000a00 */
[C---:B------:R-:W-:Y:S02]  /*6e30*/  ISETP.GE.U32.AND P0, PT, R17.reuse, 0x80, PT ;  /* 0x000000801100780c */ /* 0x040fe40003f06070 */
[----:B------:R-:W1:Y:S01]  /*6e40*/  S2R R32, SR_CTAID.Y ;  /* 0x0000000000207919 */ /* 0x000e620000002600 */
[C---:B------:R-:W-:Y:S01]  /*6e50*/  SHF.L.U64.HI R20, R17.reuse, 0x2, R21 ;  /* 0x0000000211147819 */ /* 0x040fe20000010215 */
[----:B------:R-:W-:Y:S01]  /*6e60*/  IMAD.SHL.U32 R17, R17, 0x4, RZ ;  /* 0x0000000411117824 */ /* 0x000fe200078e00ff */
[----:B------:R-:W-:Y:S01]  /*6e70*/  ISETP.GE.U32.AND.EX P0, PT, R21, RZ, PT, P0 ;  /* 0x000000ff1500720c */ /* 0x000fe20003f06100 */
[----:B------:R-:W-:Y:S01]  /*6e80*/  STS.64 [R19+0x480], R114 ;  /* 0x0004807213007388 */ /* 0x000fe20000000a00 */
[----:B------:R-:W-:-:S03]  /*6e90*/  SHF.R.U32.HI R21, RZ, 0x3, R12 ;  /* 0x00000003ff157819 */ /* 0x000fc6000001160c */
[----:B------:R-:W-:Y:S04]  /*6ea0*/  STS.64 [R22], R116 ;  /* 0x0000007416007388 */ /* 0x000fe80000000a00 */
[----:B------:R-:W-:Y:S04]  /*6eb0*/  STS.64 [R22+0x480], R118 ;  /* 0x0004807616007388 */ /* 0x000fe80000000a00 */
[----:B------:R-:W-:Y:S06]  /*6ec0*/  BAR.SYNC 0x0 ;  /* 0x0000000000007b1d */ /* 0x000fec0000000000 */
[----:B------:R-:W2:Y:S01]  /*6ed0*/  LDS.128 R24, [R23] ;  /* 0x0000000017187984 */ /* 0x000ea20000000c00 */
[----:B-1----:R-:W-:-:S03]  /*6ee0*/  IMAD.SHL.U32 R2, R32, 0x4000, RZ ;  /* 0x0000400020027824 */ /* 0x002fc600078e00ff */
[----:B------:R-:W1:Y:S01]  /*6ef0*/  LDS.128 R28, [R23+0x480] ;  /* 0x00048000171c7984 */ /* 0x000e620000000c00 */
[----:B------:R-:W-:-:S03]  /*6f00*/  IMAD.WIDE R2, R2, R3, c[0x0][0x188] ;  /* 0x0000620002027625 */ /* 0x000fc600078e0203 */
[----:B------:R-:W3:Y:S02]  /*6f10*/  LDS.128 R32, [R23+0x900] ;  /* 0x0009000017207984 */ /* 0x000ee40000000c00 */
[-C--:B------:R-:W-:Y:S02]  /*6f20*/  LEA R4, P2, R88, R2.reuse, 0x9 ;  /* 0x0000000258047211 */ /* 0x080fe400078448ff */
[----:B------:R-:W1:Y:S04]  /*6f30*/  LDS.128 R36, [R23+0xd80] ;  /* 0x000d800017247984 */ /* 0x000e680000000c00 */
[----:B------:R-:W-:Y:S06]  /*6f40*/  BAR.SYNC 0x0 ;  /* 0x0000000000007b1d */ /* 0x000fec0000000000 */
[----:B------:R-:W-:Y:S01]  /*6f50*/  STS.64 [R197], R168 ;  /* 0x000000a8c5007388 */ /* 0x000fe20000000a00 */
[----:B------:R-:W-:-:S02]  /*6f60*/  LEA R10, P1, R11, R2, 0x9 ;  /* 0x000000020b0a7211 */ /* 0x000fc400078248ff */
[-C--:B------:R-:W-:Y:S01]  /*6f70*/  LEA.HI.X R5, R88, R3.reuse, RZ, 0x9, P2 ;  /* 0x0000000358057211 */ /* 0x080fe200010f4cff */
[----:B------:R-:W-:Y:S01]  /*6f80*/  STS.64 [R197+0x480], R170 ;  /* 0x000480aac5007388 */ /* 0x000fe20000000a00 */
[----:B------:R-:W-:Y:S02]  /*6f90*/  LEA.HI.X R0, R11, R3, RZ, 0x9, P1 ;  /* 0x000000030b007211 */ /* 0x000fe400008f4cff */
[----:B------:R-:W-:Y:S01]  /*6fa0*/  LEA R6, P3, R7, R2, 0x9 ;  /* 0x0000000207067211 */ /* 0x000fe200078648ff */
[----:B------:R-:W-:Y:S01]  /*6fb0*/  STS.64 [R18], R176 ;  /* 0x000000b012007388 */ /* 0x000fe20000000a00 */
[----:B------:R-:W-:Y:S02]  /*6fc0*/  IADD3 R4, P2, R17, R4, RZ ;  /* 0x0000000411047210 */ /* 0x000fe40007f5e0ff */
[----:B------:R-:W-:Y:S01]  /*6fd0*/  IADD3 R10, P1, R10, R17, RZ ;  /* 0x000000110a0a7210 */ /* 0x000fe20007f3e0ff */
[----:B------:R-:W-:Y:S01]  /*6fe0*/  STS.64 [R18+0x480], R178 ;  /* 0x000480b212007388 */ /* 0x000fe20000000a00 */
[----:B------:R-:W-:Y:S01]  /*6ff0*/  LEA R8, P4, R9, R2, 0x9 ;  /* 0x0000000209087211 */ /* 0x000fe200078848ff */
[----:B------:R-:W-:Y:S01]  /*7000*/  IMAD.X R5, R20, 0x1, R5, P2 ;  /* 0x0000000114057824 */ /* 0x000fe200010e0605 */
[-C--:B------:R-:W-:Y:S01]  /*7010*/  LEA.HI.X R7, R7, R3.reuse, RZ, 0x9, P3 ;  /* 0x0000000307077211 */ /* 0x080fe200018f4cff */
[----:B------:R-:W-:Y:S01]  /*7020*/  STS.64 [R19], R172 ;  /* 0x000000ac13007388 */ /* 0x000fe20000000a00 */
[----:B------:R-:W-:Y:S01]  /*7030*/  LEA.HI.X R9, R9, R3, RZ, 0x9, P4 ;  /* 0x0000000309097211 */ /* 0x000fe200020f4cff */
[----:B------:R-:W-:Y:S01]  /*7040*/  IMAD.X R11, R0, 0x1, R20, P1 ;  /* 0x00000001000b7824 */ /* 0x000fe200008e0614 */
[-C--:B------:R-:W-:Y:S01]  /*7050*/  IADD3 R6, P3, R6, R17.reuse, RZ ;  /* 0x0000001106067210 */ /* 0x080fe20007f7e0ff */
[----:B------:R-:W-:Y:S01]  /*7060*/  STS.64 [R19+0x480], R174 ;  /* 0x000480ae13007388 */ /* 0x000fe20000000a00 */
[----:B------:R-:W-:-:S02]  /*7070*/  IADD3 R8, P4, R8, R17, RZ ;  /* 0x0000001108087210 */ /* 0x000fc40007f9e0ff */
[----:B------:R-:W-:Y:S01]  /*7080*/  LEA R13, P1, R16, R2, 0x9 ;  /* 0x00000002100d7211 */ /* 0x000fe200078248ff */
[----:B------:R-:W-:Y:S01]  /*7090*/  STS.64 [R22], R100 ;  /* 0x0000006416007388 */ /* 0x000fe20000000a00 */
[--C-:B------:R-:W-:Y:S01]  /*70a0*/  IMAD.X R7, R7, 0x1, R20.reuse, P3 ;  /* 0x0000000107077824 */ /* 0x100fe200018e0614 */
[----:B------:R-:W-:Y:S01]  /*70b0*/  LOP3.LUT R88, R88, 0x38, RZ, 0xfc, !PT ;  /* 0x0000003858587812 */ /* 0x000fe200078efcff */
[----:B------:R-:W-:Y:S01]  /*70c0*/  IMAD.X R9, R9, 0x1, R20, P4 ;  /* 0x0000000109097824 */ /* 0x000fe200020e0614 */
[----:B------:R-:W-:Y:S01]  /*70d0*/  STS.64 [R22+0x480], R102 ;  /* 0x0004806616007388 */ /* 0x000fe20000000a00 */
[----:B------:R-:W-:-:S03]  /*70e0*/  LEA.HI.X R16, R16, R3, RZ, 0x9, P1 ;  /* 0x0000000310107211 */ /* 0x000fc600008f4cff */
[----:B------:R-:W-:Y:S06]  /*70f0*/  BAR.SYNC 0x0 ;  /* 0x0000000000007b1d */ /* 0x000fec0000000000 */
[----:B------:R-:W3:Y:S01]  /*7100*/  LDS.128 R72, [R23] ;  /* 0x0000000017487984 */ /* 0x000ee20000000c00 */
[-C--:B------:R-:W-:Y:S02]  /*7110*/  LEA R14, P2, R15, R2.reuse, 0x9 ;  /* 0x000000020f0e7211 */ /* 0x080fe400078448ff */
[-C--:B------:R-:W-:Y:S01]  /*7120*/  LEA R12, P3, R89, R2.reuse, 0x9 ;  /* 0x00000002590c7211 */ /* 0x080fe200078648ff */
[----:B------:R-:W3:Y:S01]  /*7130*/  LDS.128 R76, [R23+0x480] ;  /* 0x00048000174c7984 */ /* 0x000ee20000000c00 */
[----:B------:R-:W-:-:S02]  /*7140*/  LEA R0, P4, R88, R2, 0x9 ;  /* 0x0000000258007211 */ /* 0x000fc400078848ff */
[----:B------:R-:W-:Y:S01]  /*7150*/  LEA.HI.X R15, R15, R3, RZ, 0x9, P2 ;  /* 0x000000030f0f7211 */ /* 0x000fe200010f4cff */
[----:B------:R-:W3:Y:S04]  /*7160*/  LDS.128 R80, [R23+0x900] ;  /* 0x0009000017507984 */ /* 0x000ee80000000c00 */
[----:B------:R-:W3:Y:S04]  /*7170*/  LDS.128 R84, [R23+0xd80] ;  /* 0x000d800017547984 */ /* 0x000ee80000000c00 */
[----:B--2---:R2:W-:Y:S04]  /*7180*/  @!P0 STG.E.128 [R4.64], R24 ;  /* 0x0000001804008986 */ /* 0x0045e8000c101d04 */
[----:B-1----:R1:W-:Y:S04]  /*7190*/  @!P0 STG.E.128 [R6.64], R28 ;  /* 0x0000001c06008986 */ /* 0x0023e8000c101d04 */
[----:B---3--:R3:W-:Y:S04]  /*71a0*/  @!P0 STG.E.128 [R8.64], R32 ;  /* 0x0000002008008986 */ /* 0x0087e8000c101d04 */
[----:B------:R3:W-:Y:S01]  /*71b0*/  @!P0 STG.E.128 [R10.64], R36 ;  /* 0x000000240a008986 */ /* 0x0007e2000c101d04 */
[----:B--2---:R-:W-:-:S02]  /*71c0*/  IADD3 R4, P1, R13, R17, RZ ;  /* 0x000000110d047210 */ /* 0x004fc40007f3e0ff */
[----:B------:R-:W-:Y:S02]  /*71d0*/  LEA.HI.X R13, R89, R3, RZ, 0x9, P3 ;  /* 0x00000003590d7211 */ /* 0x000fe400018f4cff */
[-C--:B-1----:R-:W-:Y:S01]  /*71e0*/  IADD3 R6, P2, R14, R17.reuse, RZ ;  /* 0x000000110e067210 */ /* 0x082fe20007f5e0ff */
[--C-:B------:R-:W-:Y:S01]  /*71f0*/  IMAD.X R5, R16, 0x1, R20.reuse, P1 ;  /* 0x0000000110057824 */ /* 0x100fe200008e0614 */
[----:B------:R-:W-:Y:S02]  /*7200*/  SGXT.U32 R16, R21, 0x3 ;  /* 0x000000031510781a */ /* 0x000fe40000000000 */
[----:B---3--:R-:W-:Y:S01]  /*7210*/  IADD3 R8, P1, R12, R17, RZ ;  /* 0x000000110c087210 */ /* 0x008fe20007f3e0ff */
[--C-:B------:R-:W-:Y:S01]  /*7220*/  IMAD.X R7, R15, 0x1, R20.reuse, P2 ;  /* 0x000000010f077824 */ /* 0x100fe200010e0614 */
[----:B------:R1:W-:Y:S01]  /*7230*/  @!P0 STG.E.128 [R4.64], R72 ;  /* 0x0000004804008986 */ /* 0x0003e2000c101d04 */
[----:B------:R-:W-:Y:S02]  /*7240*/  LOP3.LUT R21, R16, 0x10, RZ, 0xfc, !PT ;  /* 0x0000001010157812 */ /* 0x000fe400078efcff */
[----:B------:R-:W-:Y:S01]  /*7250*/  LEA.HI.X R11, R88, R3, RZ, 0x9, P4 ;  /* 0x00000003580b7211 */ /* 0x000fe200020f4cff */
[----:B------:R-:W-:Y:S01]  /*7260*/  IMAD.X R9, R13, 0x1, R20, P1 ;  /* 0x000000010d097824 */ /* 0x000fe200008e0614 */
[----:B------:R-:W-:Y:S01]  /*7270*/  IADD3 R10, P3, R0, R17, RZ ;  /* 0x00000011000a7210 */ /* 0x000fe20007f7e0ff */
[----:B------:R-:W-:Y:S01]  /*7280*/  @!P0 STG.E.128 [R6.64], R76 ;  /* 0x0000004c06008986 */ /* 0x000fe2000c101d04 */
[----:B------:R-:W-:-:S02]  /*7290*/  LOP3.LUT R0, R16, 0x8, RZ, 0xfc, !PT ;  /* 0x0000000810007812 */ /* 0x000fc400078efcff */
[----:B------:R-:W-:Y:S01]  /*72a0*/  LOP3.LUT R21, R21, 0x40, RZ, 0xfc, !PT ;  /* 0x0000004015157812 */ /* 0x000fe200078efcff */
[----:B------:R-:W-:Y:S01]  /*72b0*/  IMAD.X R11, R11, 0x1, R20, P3 ;  /* 0x000000010b0b7824 */ /* 0x000fe200018e0614 */
[----:B------:R-:W-:Y:S04]  /*72c0*/  @!P0 STG.E.128 [R8.64], R80 ;  /* 0x0000005008008986 */ /* 0x000fe8000c101d04 */
[----:B------:R-:W-:Y:S01]  /*72d0*/  @!P0 STG.E.128 [R10.64], R84 ;  /* 0x000000540a008986 */ /* 0x000fe2000c101d04 */
[----:B-1----:R-:W-:-:S03]  /*72e0*/  LOP3.LUT R5, R16, 0x40, RZ, 0xfc, !PT ;  /* 0x0000004010057812 */ /* 0x002fc600078efcff */
[----:B------:R-:W-:Y:S06]  /*72f0*/  BAR.SYNC 0x0 ;  /* 0x0000000000007b1d */ /* 0x000fec0000000000 */
[----:B------:R-:W-:Y:S01]  /*7300*/  STS.64 [R197], R40 ;  /* 0x00000028c5007388 */ /* 0x000fe20000000a00 */
[----:B------:R-:W-:Y:S02]  /*7310*/  LOP3.LUT R7, R0, 0x40, RZ, 0xfc, !PT ;  /* 0x0000004000077812 */ /* 0x000fe400078efcff */
[-C--:B------:R-:W-:Y:S01]  /*7320*/  LEA R4, P1, R5, R2.reuse, 0x9 ;  /* 0x0000000205047211 */ /* 0x080fe200078248ff */
[----:B------:R-:W-:Y:S01]  /*7330*/  STS.64 [R197+0x480], R42 ;  /* 0x0004802ac5007388 */ /* 0x000fe20000000a00 */
[----:B------:R-:W-:-:S02]  /*7340*/  LEA R6, P2, R7, R2, 0x9 ;  /* 0x0000000207067211 */ /* 0x000fc400078448ff */
[----:B------:R-:W-:Y:S01]  /*7350*/  LEA.HI.X R5, R5, R3, RZ, 0x9, P1 ;  /* 0x0000000305057211 */ /* 0x000fe200008f4cff */
[----:B------:R-:W-:Y:S01]  /*7360*/  STS.64 [R18], R68 ;  /* 0x0000004412007388 */ /* 0x000fe20000000a00 */
[----:B------:R-:W-:Y:S02]  /*7370*/  IADD3 R4, P1, R4, R17, RZ ;  /* 0x0000001104047210 */ /* 0x000fe40007f3e0ff */
[----:B------:R-:W-:Y:S01]  /*7380*/  LEA.HI.X R0, R7, R3, RZ, 0x9, P2 ;  /* 0x0000000307007211 */ /* 0x000fe200010f4cff */
[----:B------:R-:W-:Y:S01]  /*7390*/  STS.64 [R18+0x480], R70 ;  /* 0x0004804612007388 */ /* 0x000fe20000000a00 */
[----:B------:R-:W-:Y:S01]  /*73a0*/  IADD3 R6, P2, R6, R17, RZ ;  /* 0x0000001106067210 */ /* 0x000fe20007f5e0ff */
[--C-:B------:R-:W-:Y:S02]  /*73b0*/  IMAD.X R5, R5, 0x1, R20.reuse, P1 ;  /* 0x0000000105057824 */ /* 0x100fe400008e0614 */
[----:B------:R1:W-:Y:S02]  /*73c0*/  STS.64 [R19], R44 ;  /* 0x0000002c13007388 */ /* 0x0003e40000000a00 */
[----:B------:R-:W-:Y:S01]  /*73d0*/  IMAD.X R7, R0, 0x1, R20, P2 ;  /* 0x0000000100077824 */ /* 0x000fe200010e0614 */
[C---:B------:R-:W-:Y:S01]  /*73e0*/  LOP3.LUT R0, R16.reuse, 0x30, RZ, 0xfc, !PT ;  /* 0x0000003010007812 */ /* 0x040fe200078efcff */
[----:B------:R-:W-:Y:S04]  /*73f0*/  STS.64 [R19+0x480], R46 ;  /* 0x0004802e13007388 */ /* 0x000fe80000000a00 */
[----:B------:R-:W-:Y:S04]  /*7400*/  STS.64 [R22], R48 ;  /* 0x0000003016007388 */ /* 0x000fe80000000a00 */
[----:B------:R-:W-:Y:S01]  /*7410*/  STS.64 [R22+0x480], R50 ;  /* 0x0004803216007388 */ /* 0x000fe20000000a00 */
[----:B-1----:R-:W-:-:S03]  /*7420*/  LOP3.LUT R44, R16, 0x18, RZ, 0xfc, !PT ;  /* 0x00000018102c7812 */ /* 0x002fc600078efcff */
[----:B------:R-:W-:Y:S06]  /*7430*/  BAR.SYNC 0x0 ;  /* 0x0000000000007b1d */ /* 0x000fec0000000000 */
[----:B------:R-:W1:Y:S01]  /*7440*/  LDS.128 R8, [R23] ;  /* 0x0000000017087984 */ /* 0x000e620000000c00 */
[----:B------:R-:W-:-:S03]  /*7450*/  LOP3.LUT R45, R44, 0x40, RZ, 0xfc, !PT ;  /* 0x000000402c2d7812 */ /* 0x000fc600078efcff */
[----:B------:R-:W2:Y:S04]  /*7460*/  LDS.128 R12, [R23+0x480] ;  /* 0x00048000170c7984 */ /* 0x000ea80000000c00 */
[----:B------:R-:W3:Y:S04]  /*7470*/  LDS.128 R24, [R23+0x900] ;  /* 0x0009000017187984 */ /* 0x000ee80000000c00 */
[----:B------:R-:W1:Y:S04]  /*7480*/  LDS.128 R28, [R23+0xd80] ;  /* 0x000d8000171c7984 */ /* 0x000e680000000c00 */
[----:B------:R-:W-:Y:S06]  /*7490*/  BAR.SYNC 0x0 ;  /* 0x0000000000007b1d */ /* 0x000fec0000000000 */
[----:B------:R-:W-:Y:S04]  /*74a0*/  STS.64 [R197], R52 ;  /* 0x00000034c5007388 */ /* 0x000fe80000000a00 */
[----:B------:R-:W-:Y:S04]  /*74b0*/  STS.64 [R197+0x480], R54 ;  /* 0x00048036c5007388 */ /* 0x000fe80000000a00 */
[----:B------:R-:W-:Y:S04]  /*74c0*/  STS.64 [R18], R56 ;  /* 0x0000003812007388 */ /* 0x000fe80000000a00 */
[----:B------:R2:W-:Y:S04]  /*74d0*/  STS.64 [R18+0x480], R58 ;  /* 0x0004803a12007388 */ /* 0x0005e80000000a00 */
[----:B------:R-:W-:Y:S04]  /*74e0*/  STS.64 [R19], R60 ;  /* 0x0000003c13007388 */ /* 0x000fe80000000a00 */
[----:B------:R-:W-:Y:S04]  /*74f0*/  STS.64 [R19+0x480], R62 ;  /* 0x0004803e13007388 */ /* 0x000fe80000000a00 */
[----:B------:R-:W-:Y:S01]  /*7500*/  STS.64 [R22], R64 ;  /* 0x0000004016007388 */ /* 0x000fe20000000a00 */
[----:B--2---:R-:W-:-:S03]  /*7510*/  LOP3.LUT R18, R16, 0x28, RZ, 0xfc, !PT ;  /* 0x0000002810127812 */ /* 0x004fc600078efcff */
[----:B------:R-:W-:Y:S04]  /*7520*/  STS.64 [R22+0x480], R66 ;  /* 0x0004804216007388 */ /* 0x000fe80000000a00 */
[----:B------:R-:W-:Y:S06]  /*7530*/  BAR.SYNC 0x0 ;  /* 0x0000000000007b1d */ /* 0x000fec0000000000 */
[----:B------:R-:W2:Y:S01]  /*7540*/  LDS.128 R32, [R23] ;  /* 0x0000000017207984 */ /* 0x000ea20000000c00 */
[----:B------:R-:W-:-:S02]  /*7550*/  LOP3.LUT R19, R0, 0x40, RZ, 0xfc, !PT ;  /* 0x0000004000137812 */ /* 0x000fc400078efcff */
[----:B------:R-:W-:Y:S01]  /*7560*/  LOP3.LUT R22, R16, 0x20, RZ, 0xfc, !PT ;  /* 0x0000002010167812 */ /* 0x000fe200078efcff */
[----:B------:R-:W2:Y:S04]  /*7570*/  LDS.128 R36, [R23+0x480] ;  /* 0x0004800017247984 */ /* 0x000ea80000000c00 */
[----:B------:R-:W2:Y:S04]  /*7580*/  LDS.128 R40, [R23+0x900] ;  /* 0x0009000017287984 */ /* 0x000ea80000000c00 */
[----:B-1----:R1:W-:Y:S04]  /*7590*/  @!P0 STG.E.128 [R4.64], R8 ;  /* 0x0000000804008986 */ /* 0x0023e8000c101d04 */
[----:B------:R3:W-:Y:S01]  /*75a0*/  @!P0 STG.E.128 [R6.64], R12 ;  /* 0x0000000c06008986 */ /* 0x0007e2000c101d04 */
[----:B-1----:R-:W-:-:S02]  /*75b0*/  LOP3.LUT R9, R22, 0x40, RZ, 0xfc, !PT ;  /* 0x0000004016097812 */ /* 0x002fc400078efcff */
[----:B------:R-:W-:Y:S02]  /*75c0*/  LOP3.LUT R11, R18, 0x40, RZ, 0xfc, !PT ;  /* 0x00000040120b7812 */ /* 0x000fe400078efcff */
[-C--:B------:R-:W-:Y:S02]  /*75d0*/  LEA R4, P4, R21, R2.reuse, 0x9 ;  /* 0x0000000215047211 */ /* 0x080fe400078848ff */
[-C--:B---3--:R-:W-:Y:S02]  /*75e0*/  LEA R6, P6, R45, R2.reuse, 0x9 ;  /* 0x000000022d067211 */ /* 0x088fe400078c48ff */
[-C--:B------:R-:W-:Y:S02]  /*75f0*/  LEA R8, P1, R9, R2.reuse, 0x9 ;  /* 0x0000000209087211 */ /* 0x080fe400078248ff */
[-C--:B------:R-:W-:Y:S02]  /*7600*/  LEA R10, P2, R11, R2.reuse, 0x9 ;  /* 0x000000020b0a7211 */ /* 0x080fe400078448ff */
[----:B------:R-:W-:-:S02]  /*7610*/  LEA R12, P3, R19, R2, 0x9 ;  /* 0x00000002130c7211 */ /* 0x000fc400078648ff */
[----:B------:R-:W-:Y:S02]  /*7620*/  LEA.HI.X R5, R21, R3, RZ, 0x9, P4 ;  /* 0x0000000315057211 */ /* 0x000fe400020f4cff */
[----:B------:R-:W-:Y:S02]  /*7630*/  IADD3 R4, P5, R4, R17, RZ ;  /* 0x0000001104047210 */ /* 0x000fe40007fbe0ff */
[----:B------:R-:W-:Y:S02]  /*7640*/  LEA.HI.X R7, R45, R3, RZ, 0x9, P6 ;  /* 0x000000032d077211 */ /* 0x000fe400030f4cff */
[----:B------:R-:W-:Y:S01]  /*7650*/  IADD3 R6, P4, R6, R17, RZ ;  /* 0x0000001106067210 */ /* 0x000fe20007f9e0ff */
[--C-:B------:R-:W-:Y:S01]  /*7660*/  IMAD.X R5, R5, 0x1, R20.reuse, P5 ;  /* 0x0000000105057824 */ /* 0x100fe200028e0614 */
[-C--:B------:R-:W-:Y:S02]  /*7670*/  LEA.HI.X R9, R9, R3.reuse, RZ, 0x9, P1 ;  /* 0x0000000309097211 */ /* 0x080fe400008f4cff */
[----:B------:R-:W-:Y:S01]  /*7680*/  LEA.HI.X R11, R11, R3, RZ, 0x9, P2 ;  /* 0x000000030b0b7211 */ /* 0x000fe200010f4cff */
[----:B------:R-:W-:Y:S01]  /*7690*/  IMAD.X R7, R7, 0x1, R20, P4 ;  /* 0x0000000107077824 */ /* 0x000fe200020e0614 */
[----:B------:R-:W-:Y:S01]  /*76a0*/  IADD3 R8, P1, R8, R17, RZ ;  /* 0x0000001108087210 */ /* 0x000fe20007f3e0ff */
[----:B------:R1:W-:Y:S01]  /*76b0*/  @!P0 STG.E.128 [R4.64], R24 ;  /* 0x0000001804008986 */ /* 0x0003e2000c101d04 */
[----:B------:R-:W-:-:S02]  /*76c0*/  LEA.HI.X R0, R19, R3, RZ, 0x9, P3 ;  /* 0x0000000313007211 */ /* 0x000fc400018f4cff */
[-C--:B------:R-:W-:Y:S01]  /*76d0*/  IADD3 R10, P2, R10, R17.reuse, RZ ;  /* 0x000000110a0a7210 */ /* 0x080fe20007f5e0ff */
[--C-:B------:R-:W-:Y:S01]  /*76e0*/  IMAD.X R9, R9, 0x1, R20.reuse, P1 ;  /* 0x0000000109097824 */ /* 0x100fe200008e0614 */
[----:B------:R-:W-:Y:S01]  /*76f0*/  IADD3 R12, P3, R12, R17, RZ ;  /* 0x000000110c0c7210 */ /* 0x000fe20007f7e0ff */
[----:B------:R1:W-:Y:S02]  /*7700*/  @!P0 STG.E.128 [R6.64], R28 ;  /* 0x0000001c06008986 */ /* 0x0003e4000c101d04 */
[--C-:B------:R-:W-:Y:S02]  /*7710*/  IMAD.X R11, R11, 0x1, R20.reuse, P2 ;  /* 0x000000010b0b7824 */ /* 0x100fe400010e0614 */
[----:B------:R-:W-:Y:S01]  /*7720*/  IMAD.X R13, R0, 0x1, R20, P3 ;  /* 0x00000001000d7824 */ /* 0x000fe200018e0614 */
[----:B--2---:R1:W-:Y:S04]  /*7730*/  @!P0 STG.E.128 [R8.64], R32 ;  /* 0x0000002008008986 */ /* 0x0043e8000c101d04 */
[----:B------:R1:W-:Y:S04]  /*7740*/  @!P0 STG.E.128 [R10.64], R36 ;  /* 0x000000240a008986 */ /* 0x0003e8000c101d04 */
[----:B------:R1:W-:Y:S01]  /*7750*/  @!P0 STG.E.128 [R12.64], R40 ;  /* 0x000000280c008986 */ /* 0x0003e2000c101d04 */
[----:B------:R-:W-:Y:S05]  /*7760*/  @P0 EXIT ;  /* 0x000000000000094d */ /* 0x000fea0003800000 */
[----:B-1----:R-:W1:Y:S01]  /*7770*/  LDS.128 R4, [R23+0xd80] ;  /* 0x000d800017047984 */ /* 0x002e620000000c00 */
[----:B------:R-:W-:-:S04]  /*7780*/  LOP3.LUT R16, R16, 0x38, RZ, 0xfc, !PT ;  /* 0x0000003810107812 */ /* 0x000fc800078efcff */
[----:B------:R-:W-:-:S04]  /*7790*/  LOP3.LUT R9, R16, 0x40, RZ, 0xfc, !PT ;  /* 0x0000004010097812 */ /* 0x000fc800078efcff */
[----:B------:R-:W-:-:S04]  /*77a0*/  LEA R2, P0, R9, R2, 0x9 ;  /* 0x0000000209027211 */ /* 0x000fc800078048ff */
[----:B------:R-:W-:Y:S02]  /*77b0*/  LEA.HI.X R3, R9, R3, RZ, 0x9, P0 ;  /* 0x0000000309037211 */ /* 0x000fe400000f4cff */
[----:B------:R-:W-:-:S05]  /*77c0*/  IADD3 R2, P0, R2, R17, RZ ;  /* 0x0000001102027210 */ /* 0x000fca0007f1e0ff */
[----:B------:R-:W-:-:S05]  /*77d0*/  IMAD.X R3, R3, 0x1, R20, P0 ;  /* 0x0000000103037824 */ /* 0x000fca00000e0614 */
[----:B-1----:R-:W-:Y:S01]  /*77e0*/  STG.E.128 [R2.64], R4 ;  /* 0x0000000402007986 */ /* 0x002fe2000c101d04 */
[----:B------:R-:W-:Y:S05]  /*77f0*/  EXIT ;  /* 0x000000000000794d */ /* 0x000fea0003800000 */
.L_x_3:
[----:B------:R-:W-:-:S00]  /*7800*/  BRA `(.L_x_3) ;  /* 0xfffffff000007947 */ /* 0x000fc0000383ffff */
[----:B------:R-:W-:-:S00]  /*7810*/  NOP ;  /* 0x0000000000007918 */ /* 0x000fc00000000000 */
        /* <DEDUP_REMOVED lines=14> */
.L_x_4:


//--------------------- .nv.shared.chunk_gated_delta_rule_fwd_kernel_h_blockdim64 --------------------------
	.section	.nv.shared.chunk_gated_delta_rule_fwd_kernel_h_blockdim64,"aw",@nobits
	.align	16
